// auto-generated by cutlass_sweep.gemm — config: {"arch": "sm_90", "cluster_m": 1, "cluster_n": 1, "dtype": "e4m3", "dtype_b": "e4m3", "layout": "nt", "stages": 0, "tile_k": 64, "tile_m": 64, "tile_n": 256}
#include "cutlass/cutlass.h"
#include "cutlass/gemm/collective/collective_builder.hpp"
#include "cutlass/gemm/device/gemm_universal_adapter.h"
#include "cutlass/gemm/kernel/gemm_universal.hpp"
#include "cutlass/epilogue/collective/collective_builder.hpp"

using ElemA = cutlass::float_e4m3_t;
using ElemB = cutlass::float_e4m3_t;
using ElemCD = cutlass::float_e4m3_t;
using Acc  = float;
using TileShape    = cute::Shape<cute::_64, cute::_256, cute::_64>;
using ClusterShape = cute::Shape<cute::_1, cute::_1, cute::_1>;

using CollectiveEpilogue = typename cutlass::epilogue::collective::CollectiveBuilder<
    cutlass::arch::Sm90, cutlass::arch::OpClassTensorOp,
    TileShape, ClusterShape,
    cutlass::epilogue::collective::EpilogueTileAuto,
    Acc, Acc,
    ElemCD, cutlass::layout::RowMajor, 128 / cutlass::sizeof_bits<ElemCD>::value,
    ElemCD, cutlass::layout::RowMajor, 128 / cutlass::sizeof_bits<ElemCD>::value,
    cutlass::epilogue::collective::EpilogueScheduleAuto
  >::CollectiveOp;

using CollectiveMainloop = typename cutlass::gemm::collective::CollectiveBuilder<
    cutlass::arch::Sm90, cutlass::arch::OpClassTensorOp,
    ElemA, cutlass::layout::RowMajor, 128 / cutlass::sizeof_bits<ElemA>::value,
    ElemB, cutlass::layout::ColumnMajor, 128 / cutlass::sizeof_bits<ElemB>::value,
    Acc,
    TileShape, ClusterShape,
    cutlass::gemm::collective::StageCountAutoCarveout<static_cast<int>(sizeof(typename CollectiveEpilogue::SharedStorage))>,
    cutlass::gemm::collective::KernelScheduleAuto
  >::CollectiveOp;

using GemmKernel = cutlass::gemm::kernel::GemmUniversal<
    cute::Shape<int,int,int,int>,
    CollectiveMainloop,
    CollectiveEpilogue
>;
using Gemm = cutlass::gemm::device::GemmUniversalAdapter<GemmKernel>;

// Force the device kernel symbol into the cubin without needing a host main.
auto* _anchor = &cutlass::device_kernel<GemmKernel>;


// ===== COMPILED SASS (sm_90a) =====

	.target	sm_90a

	.elftype	@"ET_EXEC"


//--------------------- .note.nv.tkinfo           --------------------------
	.section	.note.nv.tkinfo,"",@"SHT_NOTE"
	.sectionflags	@"SHF_NOTE_NV_TKINFO"
	.tkinfo
        /*0018*/ 	.word	0x00000002
        /*0030*/ 	.string	""
        /*0030*/ 	.string	"ptxas"
        /*0030*/ 	.string	"Cuda compilation tools, release 13.0, V13.0.88"
        /*0030*/ 	.string	"Build cuda_13.0.r13.0/compiler.36424714_0"
        /*0030*/ 	.string	"-arch sm_90a -m 64 "



//--------------------- .note.nv.cuinfo           --------------------------
	.section	.note.nv.cuinfo,"",@"SHT_NOTE"
	.sectionflags	@"SHF_NOTE_NV_CUINFO"
        /*0018*/ 	.short	0x0002
        /*001a*/ 	.short	0x005a
        /*001c*/ 	.short	0x0082
	.zero		2


//--------------------- .nv.info                  --------------------------
	.section	.nv.info,"",@"SHT_CUDA_INFO"
	.align	4


	//----- nvinfo : EIATTR_REGCOUNT
	.align		4
        /*0000*/ 	.byte	0x04, 0x2f
        /*0002*/ 	.short	(.L_12 - .L_11)
	.align		4
.L_11:
        /*0004*/ 	.word	index@(_ZN7cutlass13device_kernelINS_4gemm6kernel13GemmUniversalIN4cute5tupleIJiiiiEEENS1_10collective13CollectiveMmaINS1_37MainloopSm90TmaGmmaWarpSpecializedFP8ILi11ENS5_IJNS4_1CILi1EEESB_SB_EEENS1_32KernelTmaWarpSpecializedPingpongEEENS5_IJNSA_ILi64EEENSA_ILi256EEESF_EEENS_12float_e4m3_tENS5_IJlSB_lEEESI_SJ_NS4_8TiledMMAINS4_8MMA_AtomIJNS4_4SM904GMMA31MMA_64x256x32_F32E4M3E4M3_SS_TNILNSN_7ScaleInE1ELSP_1EEEEEENS4_6LayoutISC_NS5_IJNSA_ILi0EEEST_ST_EEEEENS5_IJNS4_10UnderscoreESW_SW_EEEEENS4_13SM90_TMA_LOADENS4_14ComposedLayoutINS4_7SwizzleILi2ELi4ELi3EEENS4_18smem_ptr_flag_bitsILi8EEENSS_INS5_IJNSA_ILi8EEESF_EEENS5_IJSF_SB_EEEEEEEvNS4_8identityESZ_S19_vS1A_EENS_8epilogue10collective6detail29Sm90TmaWarpSpecializedAdapterINS1D_15DefaultEpilogueISI_SJ_SJ_NS1C_6thread17LinearCombinationISI_Li1EffLNS1H_9ScaleType4KindE0ELNS_15FloatRoundStyleE2ESI_EENS1_15EpilogueDefaultEEEEEvvEEEEvNT_6ParamsE)
        /*0008*/ 	.word	0x000000a8


	//----- nvinfo : EIATTR_FRAME_SIZE
	.align		4
.L_12:
        /*000c*/ 	.byte	0x04, 0x11
        /*000e*/ 	.short	(.L_14 - .L_13)
	.align		4
.L_13:
        /*0010*/ 	.word	index@(_ZN7cutlass13device_kernelINS_4gemm6kernel13GemmUniversalIN4cute5tupleIJiiiiEEENS1_10collective13CollectiveMmaINS1_37MainloopSm90TmaGmmaWarpSpecializedFP8ILi11ENS5_IJNS4_1CILi1EEESB_SB_EEENS1_32KernelTmaWarpSpecializedPingpongEEENS5_IJNSA_ILi64EEENSA_ILi256EEESF_EEENS_12float_e4m3_tENS5_IJlSB_lEEESI_SJ_NS4_8TiledMMAINS4_8MMA_AtomIJNS4_4SM904GMMA31MMA_64x256x32_F32E4M3E4M3_SS_TNILNSN_7ScaleInE1ELSP_1EEEEEENS4_6LayoutISC_NS5_IJNSA_ILi0EEEST_ST_EEEEENS5_IJNS4_10UnderscoreESW_SW_EEEEENS4_13SM90_TMA_LOADENS4_14ComposedLayoutINS4_7SwizzleILi2ELi4ELi3EEENS4_18smem_ptr_flag_bitsILi8EEENSS_INS5_IJNSA_ILi8EEESF_EEENS5_IJSF_SB_EEEEEEEvNS4_8identityESZ_S19_vS1A_EENS_8epilogue10collective6detail29Sm90TmaWarpSpecializedAdapterINS1D_15DefaultEpilogueISI_SJ_SJ_NS1C_6thread17LinearCombinationISI_Li1EffLNS1H_9ScaleType4KindE0ELNS_15FloatRoundStyleE2ESI_EENS1_15EpilogueDefaultEEEEEvvEEEEvNT_6ParamsE)
        /*0014*/ 	.word	0x00000110


	//----- nvinfo : EIATTR_MIN_STACK_SIZE
	.align		4
.L_14:
        /*0018*/ 	.byte	0x04, 0x12
        /*001a*/ 	.short	(.L_16 - .L_15)
	.align		4
.L_15:
        /*001c*/ 	.word	index@(_ZN7cutlass13device_kernelINS_4gemm6kernel13GemmUniversalIN4cute5tupleIJiiiiEEENS1_10collective13CollectiveMmaINS1_37MainloopSm90TmaGmmaWarpSpecializedFP8ILi11ENS5_IJNS4_1CILi1EEESB_SB_EEENS1_32KernelTmaWarpSpecializedPingpongEEENS5_IJNSA_ILi64EEENSA_ILi256EEESF_EEENS_12float_e4m3_tENS5_IJlSB_lEEESI_SJ_NS4_8TiledMMAINS4_8MMA_AtomIJNS4_4SM904GMMA31MMA_64x256x32_F32E4M3E4M3_SS_TNILNSN_7ScaleInE1ELSP_1EEEEEENS4_6LayoutISC_NS5_IJNSA_ILi0EEEST_ST_EEEEENS5_IJNS4_10UnderscoreESW_SW_EEEEENS4_13SM90_TMA_LOADENS4_14ComposedLayoutINS4_7SwizzleILi2ELi4ELi3EEENS4_18smem_ptr_flag_bitsILi8EEENSS_INS5_IJNSA_ILi8EEESF_EEENS5_IJSF_SB_EEEEEEEvNS4_8identityESZ_S19_vS1A_EENS_8epilogue10collective6detail29Sm90TmaWarpSpecializedAdapterINS1D_15DefaultEpilogueISI_SJ_SJ_NS1C_6thread17LinearCombinationISI_Li1EffLNS1H_9ScaleType4KindE0ELNS_15FloatRoundStyleE2ESI_EENS1_15EpilogueDefaultEEEEEvvEEEEvNT_6ParamsE)
        /*0020*/ 	.word	0x00000110
.L_16:


//--------------------- .nv.compat                --------------------------
	.section	.nv.compat,"",@"SHT_CUDA_COMPAT_INFO"
	.align	4
        /*0000*/ 	.byte	0x02, 0x09, 0x01, 0x00, 0x02, 0x02, 0x04, 0x00, 0x02, 0x05, 0x05, 0x00, 0x03, 0x07, 0x01, 0x01
        /*0010*/ 	.byte	0x02, 0x03, 0x01, 0x00, 0x02, 0x06, 0x01, 0x00, 0x04, 0x0b, 0x08, 0x00, 0x00, 0x00, 0x00, 0x00
        /*0020*/ 	.byte	0x00, 0x00, 0x00, 0x00


//--------------------- .nv.info._ZN7cutlass13device_kernelINS_4gemm6kernel13GemmUniversalIN4cute5tupleIJiiiiEEENS1_10collective13CollectiveMmaINS1_37MainloopSm90TmaGmmaWarpSpecializedFP8ILi11ENS5_IJNS4_1CILi1EEESB_SB_EEENS1_32KernelTmaWarpSpecializedPingpongEEENS5_IJNSA_ILi64EEENSA_ILi256EEESF_EEENS_12float_e4m3_tENS5_IJlSB_lEEESI_SJ_NS4_8TiledMMAINS4_8MMA_AtomIJNS4_4SM904GMMA31MMA_64x256x32_F32E4M3E4M3_SS_TNILNSN_7ScaleInE1ELSP_1EEEEEENS4_6LayoutISC_NS5_IJNSA_ILi0EEEST_ST_EEEEENS5_IJNS4_10UnderscoreESW_SW_EEEEENS4_13SM90_TMA_LOADENS4_14ComposedLayoutINS4_7SwizzleILi2ELi4ELi3EEENS4_18smem_ptr_flag_bitsILi8EEENSS_INS5_IJNSA_ILi8EEESF_EEENS5_IJSF_SB_EEEEEEEvNS4_8identityESZ_S19_vS1A_EENS_8epilogue10collective6detail29Sm90TmaWarpSpecializedAdapterINS1D_15DefaultEpilogueISI_SJ_SJ_NS1C_6thread17LinearCombinationISI_Li1EffLNS1H_9ScaleType4KindE0ELNS_15FloatRoundStyleE2ESI_EENS1_15EpilogueDefaultEEEEEvvEEEEvNT_6ParamsE --------------------------
	.section	.nv.info._ZN7cutlass13device_kernelINS_4gemm6kernel13GemmUniversalIN4cute5tupleIJiiiiEEENS1_10collective13CollectiveMmaINS1_37MainloopSm90TmaGmmaWarpSpecializedFP8ILi11ENS5_IJNS4_1CILi1EEESB_SB_EEENS1_32KernelTmaWarpSpecializedPingpongEEENS5_IJNSA_ILi64EEENSA_ILi256EEESF_EEENS_12float_e4m3_tENS5_IJlSB_lEEESI_SJ_NS4_8TiledMMAINS4_8MMA_AtomIJNS4_4SM904GMMA31MMA_64x256x32_F32E4M3E4M3_SS_TNILNSN_7ScaleInE1ELSP_1EEEEEENS4_6LayoutISC_NS5_IJNSA_ILi0EEEST_ST_EEEEENS5_IJNS4_10UnderscoreESW_SW_EEEEENS4_13SM90_TMA_LOADENS4_14ComposedLayoutINS4_7SwizzleILi2ELi4ELi3EEENS4_18smem_ptr_flag_bitsILi8EEENSS_INS5_IJNSA_ILi8EEESF_EEENS5_IJSF_SB_EEEEEEEvNS4_8identityESZ_S19_vS1A_EENS_8epilogue10collective6detail29Sm90TmaWarpSpecializedAdapterINS1D_15DefaultEpilogueISI_SJ_SJ_NS1C_6thread17LinearCombinationISI_Li1EffLNS1H_9ScaleType4KindE0ELNS_15FloatRoundStyleE2ESI_EENS1_15EpilogueDefaultEEEEEvvEEEEvNT_6ParamsE,"",@"SHT_CUDA_INFO"
	.sectionflags	@""
	.align	4


	//----- nvinfo : EIATTR_CUDA_API_VERSION
	.align		4
        /*0000*/ 	.byte	0x04, 0x37
        /*0002*/ 	.short	(.L_18 - .L_17)
.L_17:
        /*0004*/ 	.word	0x00000082


	//----- nvinfo : EIATTR_KPARAM_INFO
	.align		4
.L_18:
        /*0008*/ 	.byte	0x04, 0x17
        /*000a*/ 	.short	(.L_20 - .L_19)
.L_19:
        /*000c*/ 	.word	0x00000000
        /*0010*/ 	.short	0x0000
        /*0012*/ 	.short	0x0070
        /*0014*/ 	.byte	0x00, 0xf0, 0x01, 0x10


	//----- nvinfo : EIATTR_SPARSE_MMA_MASK
	.align		4
.L_20:
        /*0018*/ 	.byte	0x03, 0x50
        /*001a*/ 	.short	0x0000


	//----- nvinfo : EIATTR_MAXREG_COUNT
	.align		4
        /*001c*/ 	.byte	0x03, 0x1b
        /*001e*/ 	.short	0x00a8


	//----- nvinfo : EIATTR_NUM_BARRIERS
	.align		4
        /*0020*/ 	.byte	0x02, 0x4c
        /*0022*/ 	.byte	0x01
	.zero		1


	//----- nvinfo : EIATTR_ANNOTATIONS
	.align		4
        /*0024*/ 	.byte	0x04, 0x55
        /*0026*/ 	.short	(.L_22 - .L_21)


	//   ....[0]....
.L_21:
        /*0028*/ 	.word	0x00000001
        /*002c*/ 	.byte	0x60, 0x0c, 0x00, 0x00, 0x01, 0x00, 0x00, 0x00, 0x90, 0x0c, 0x00, 0x00, 0x01, 0x00, 0x00, 0x00
        /* <DEDUP_REMOVED lines=206> */
        /*0d1c*/ 	.byte	0x30, 0x04, 0x01, 0x00


	//----- nvinfo : EIATTR_MERCURY_ISA_VERSION
	.align		4
.L_22:
        /*0d20*/ 	.byte	0x03, 0x5f
        /*0d22*/ 	.short	0x0101


	//----- nvinfo : EIATTR_INT_WARP_WIDE_INSTR_OFFSETS
	.align		4
        /*0d24*/ 	.byte	0x04, 0x31
        /*0d26*/ 	.short	(.L_24 - .L_23)


	//   ....[0]....
.L_23:
        /*0d28*/ 	.word	0x000005c0


	//   ....[1]....
        /*0d2c*/ 	.word	0x000005d0


	//   ....[2]....
        /*0d30*/ 	.word	0x00000640


	//   ....[3]....
        /*0d34*/ 	.word	0x00000650


	//   ....[4]....
        /*0d38*/ 	.word	0x00000660


	//   ....[5]....
        /*0d3c*/ 	.word	0x00000680


	//   ....[6]....
        /*0d40*/ 	.word	0x000006e0


	//   ....[7]....
        /*0d44*/ 	.word	0x00000700


	//----- nvinfo : EIATTR_COOP_GROUP_MASK_REGIDS
	.align		4
.L_24:
        /*0d48*/ 	.byte	0x04, 0x29
        /*0d4a*/ 	.short	(.L_26 - .L_25)


	//   ....[0]....
.L_25:
        /*0d4c*/ 	.word	0xffffffff


	//   ....[1]....
        /*0d50*/ 	.word	0xffffffff


	//   ....[2]....
        /*0d54*/ 	.word	0xffffffff


	//   ....[3]....
        /*0d58*/ 	.word	0xffffffff


	//   ....[4]....
        /*0d5c*/ 	.word	0xffffffff


	//   ....[5]....
        /*0d60*/ 	.word	0xffffffff


	//----- nvinfo : EIATTR_COOP_GROUP_INSTR_OFFSETS
	.align		4
.L_26:
        /*0d64*/ 	.byte	0x04, 0x28
        /*0d66*/ 	.short	(.L_28 - .L_27)


	//   ....[0]....
.L_27:
        /*0d68*/ 	.word	0x00000060


	//   ....[1]....
        /*0d6c*/ 	.word	0x00000090


	//   ....[2]....
        /*0d70*/ 	.word	0x00000190


	//   ....[3]....
        /*0d74*/ 	.word	0x000004b0


	//   ....[4]....
        /*0d78*/ 	.word	0x000004f0


	//   ....[5]....
        /*0d7c*/ 	.word	0x00000530


	//----- nvinfo : EIATTR_REG_RECONFIG
	.align		4
.L_28:
        /*0d80*/ 	.byte	0x01, 0x54
	.zero		2


	//----- nvinfo : EIATTR_MBARRIER_INSTR_OFFSETS
	.align		4
        /*0d84*/ 	.byte	0x04, 0x39
        /*0d86*/ 	.short	(.L_30 - .L_29)


	//   ....[0]....
.L_29:
        /*0d88*/ 	.word	0x00000330
        /*0d8c*/ 	.word	0x000000ff
        /*0d90*/ 	.word	0x00000000
        /*0d94*/ 	.short	0x0100
        /*0d96*/ 	.byte	0x07
	.zero		1


	//   ....[1]....
        /*0d98*/ 	.word	0x00000340
        /*0d9c*/ 	.word	0x000000ff
        /*0da0*/ 	.word	0x00000058
        /*0da4*/ 	.short	0x0100
        /*0da6*/ 	.byte	0x07
	.zero		1


	//   ....[2]....
        /*0da8*/ 	.word	0x00000350
        /*0dac*/ 	.word	0x000000ff
        /*0db0*/ 	.word	0x00000008
        /*0db4*/ 	.short	0x0100
        /*0db6*/ 	.byte	0x07
	.zero		1


	//   ....[3]....
        /*0db8*/ 	.word	0x00000360
        /*0dbc*/ 	.word	0x000000ff
        /*0dc0*/ 	.word	0x00000060
        /*0dc4*/ 	.short	0x0100
        /*0dc6*/ 	.byte	0x07
	.zero		1


	//   ....[4]....
        /*0dc8*/ 	.word	0x00000370
        /*0dcc*/ 	.word	0x000000ff
        /*0dd0*/ 	.word	0x00000010
        /*0dd4*/ 	.short	0x0100
        /*0dd6*/ 	.byte	0x07
	.zero		1


	//   ....[5]....
        /*0dd8*/ 	.word	0x00000380
        /*0ddc*/ 	.word	0x000000ff
        /*0de0*/ 	.word	0x00000068
        /*0de4*/ 	.short	0x0100
        /*0de6*/ 	.byte	0x07
	.zero		1


	//   ....[6]....
        /*0de8*/ 	.word	0x00000390
        /*0dec*/ 	.word	0x000000ff
        /*0df0*/ 	.word	0x00000018
        /*0df4*/ 	.short	0x0100
        /*0df6*/ 	.byte	0x07
	.zero		1


	//   ....[7]....
        /*0df8*/ 	.word	0x000003a0
        /*0dfc*/ 	.word	0x000000ff
        /*0e00*/ 	.word	0x00000070
        /*0e04*/ 	.short	0x0100
        /*0e06*/ 	.byte	0x07
	.zero		1


	//   ....[8]....
        /*0e08*/ 	.word	0x000003b0
        /*0e0c*/ 	.word	0x000000ff
        /*0e10*/ 	.word	0x00000020
        /*0e14*/ 	.short	0x0100
        /*0e16*/ 	.byte	0x07
	.zero		1


	//   ....[9]....
        /*0e18*/ 	.word	0x000003c0
        /*0e1c*/ 	.word	0x000000ff
        /*0e20*/ 	.word	0x00000078
        /*0e24*/ 	.short	0x0100
        /*0e26*/ 	.byte	0x07
	.zero		1


	//   ....[10]....
        /*0e28*/ 	.word	0x000003d0
        /*0e2c*/ 	.word	0x000000ff
        /*0e30*/ 	.word	0x00000028
        /*0e34*/ 	.short	0x0100
        /*0e36*/ 	.byte	0x07
	.zero		1


	//   ....[11]....
        /*0e38*/ 	.word	0x000003e0
        /*0e3c*/ 	.word	0x000000ff
        /*0e40*/ 	.word	0x00000080
        /*0e44*/ 	.short	0x0100
        /*0e46*/ 	.byte	0x07
	.zero		1


	//   ....[12]....
        /*0e48*/ 	.word	0x000003f0
        /*0e4c*/ 	.word	0x000000ff
        /*0e50*/ 	.word	0x00000030
        /*0e54*/ 	.short	0x0100
        /*0e56*/ 	.byte	0x07
	.zero		1


	//   ....[13]....
        /*0e58*/ 	.word	0x00000400
        /*0e5c*/ 	.word	0x000000ff
        /*0e60*/ 	.word	0x00000088
        /*0e64*/ 	.short	0x0100
        /*0e66*/ 	.byte	0x07
	.zero		1


	//   ....[14]....
        /*0e68*/ 	.word	0x00000410
        /*0e6c*/ 	.word	0x000000ff
        /*0e70*/ 	.word	0x00000038
        /*0e74*/ 	.short	0x0100
        /*0e76*/ 	.byte	0x07
	.zero		1


	//   ....[15]....
        /*0e78*/ 	.word	0x00000420
        /*0e7c*/ 	.word	0x000000ff
        /*0e80*/ 	.word	0x00000090
        /*0e84*/ 	.short	0x0100
        /*0e86*/ 	.byte	0x07
	.zero		1


	//   ....[16]....
        /*0e88*/ 	.word	0x00000430
        /*0e8c*/ 	.word	0x000000ff
        /*0e90*/ 	.word	0x00000040
        /*0e94*/ 	.short	0x0100
        /*0e96*/ 	.byte	0x07
	.zero		1


	//   ....[17]....
        /*0e98*/ 	.word	0x00000440
        /*0e9c*/ 	.word	0x000000ff
        /*0ea0*/ 	.word	0x00000098
        /*0ea4*/ 	.short	0x0100
        /*0ea6*/ 	.byte	0x07
	.zero		1


	//   ....[18]....
        /*0ea8*/ 	.word	0x00000450
        /*0eac*/ 	.word	0x000000ff
        /*0eb0*/ 	.word	0x00000048
        /*0eb4*/ 	.short	0x0100
        /*0eb6*/ 	.byte	0x07
	.zero		1


	//   ....[19]....
        /*0eb8*/ 	.word	0x00000460
        /*0ebc*/ 	.word	0x000000ff
        /*0ec0*/ 	.word	0x000000a0
        /*0ec4*/ 	.short	0x0100
        /*0ec6*/ 	.byte	0x07
	.zero		1


	//   ....[20]....
        /*0ec8*/ 	.word	0x00000470
        /*0ecc*/ 	.word	0x000000ff
        /*0ed0*/ 	.word	0x00000050
        /*0ed4*/ 	.short	0x0100
        /*0ed6*/ 	.byte	0x07
	.zero		1


	//   ....[21]....
        /*0ed8*/ 	.word	0x00000480
        /*0edc*/ 	.word	0x000000ff
        /*0ee0*/ 	.word	0x000000a8
        /*0ee4*/ 	.short	0x0100
        /*0ee6*/ 	.byte	0x07
	.zero		1


	//   ....[22]....
        /*0ee8*/ 	.word	0x00000720
        /*0eec*/ 	.word	0x000000ff
        /*0ef0*/ 	.word	0x000000e0
        /*0ef4*/ 	.short	0x0100
        /*0ef6*/ 	.byte	0x07
	.zero		1


	//   ....[23]....
        /*0ef8*/ 	.word	0x00000730
        /*0efc*/ 	.word	0x000000ff
        /*0f00*/ 	.word	0x000000e8
        /*0f04*/ 	.short	0x0100
        /*0f06*/ 	.byte	0x07
	.zero		1


	//   ....[24]....
        /*0f08*/ 	.word	0x00000770
        /*0f0c*/ 	.word	0x000000ff
        /*0f10*/ 	.word	0x000000c0
        /*0f14*/ 	.short	0x0100
        /*0f16*/ 	.byte	0x0a
	.zero		1


	//   ....[25]....
        /*0f18*/ 	.word	0x00000790
        /*0f1c*/ 	.word	0x000000ff
        /*0f20*/ 	.word	0x000000c8
        /*0f24*/ 	.short	0x0100
        /*0f26*/ 	.byte	0x0a
	.zero		1


	//   ....[26]....
        /*0f28*/ 	.word	0x000007a0
        /*0f2c*/ 	.word	0x000000ff
        /*0f30*/ 	.word	0x000000d0
        /*0f34*/ 	.short	0x0100
        /*0f36*/ 	.byte	0x0a
	.zero		1


	//   ....[27]....
        /*0f38*/ 	.word	0x000007b0
        /*0f3c*/ 	.word	0x000000ff
        /*0f40*/ 	.word	0x000000d8
        /*0f44*/ 	.short	0x0100
        /*0f46*/ 	.byte	0x0a
	.zero		1


	//   ....[28]....
        /*0f48*/ 	.word	0x00001690
        /*0f4c*/ 	.word	0x000000ff
        /*0f50*/ 	.word	0xfffffff8
        /*0f54*/ 	.short	0x010a
        /*0f56*/ 	.byte	0x11
	.zero		1


	//   ....[29]....
        /*0f58*/ 	.word	0x00002070
        /*0f5c*/ 	.word	0x000000ff
        /*0f60*/ 	.word	0x00000000
        /*0f64*/ 	.short	0x010a
        /*0f66*/ 	.byte	0x06
	.zero		1


	//   ....[30]....
        /*0f68*/ 	.word	0x000020b0
        /*0f6c*/ 	.word	0x000000ff
        /*0f70*/ 	.word	0x00000000
        /*0f74*/ 	.short	0x010a
        /*0f76*/ 	.byte	0x06
	.zero		1


	//   ....[31]....
        /*0f78*/ 	.word	0x00003290
        /*0f7c*/ 	.word	0x000000ff
        /*0f80*/ 	.word	0x00000000
        /*0f84*/ 	.short	0x010a
        /*0f86*/ 	.byte	0x09
	.zero		1


	//   ....[32]....
        /*0f88*/ 	.word	0x000032d0
        /*0f8c*/ 	.word	0x000000ff
        /*0f90*/ 	.word	0x00000000
        /*0f94*/ 	.short	0x010a
        /*0f96*/ 	.byte	0x09
	.zero		1


	//   ....[33]....
        /*0f98*/ 	.word	0x00004320
        /*0f9c*/ 	.word	0x000000ff
        /*0fa0*/ 	.word	0x00000000
        /*0fa4*/ 	.short	0x0101
        /*0fa6*/ 	.byte	0x08
	.zero		1


	//   ....[34]....
        /*0fa8*/ 	.word	0x000053d0
        /*0fac*/ 	.word	0x000000e3
        /*0fb0*/ 	.word	0x00000000
        /*0fb4*/ 	.short	0x0101
        /*0fb6*/ 	.byte	0x1c
	.zero		1


	//   ....[35]....
        /*0fb8*/ 	.word	0x000054f0
        /*0fbc*/ 	.word	0x000000ff
        /*0fc0*/ 	.word	0x00000000
        /*0fc4*/ 	.short	0x0101
        /*0fc6*/ 	.byte	0x08
	.zero		1


	//   ....[36]....
        /*0fc8*/ 	.word	0x000055a0
        /*0fcc*/ 	.word	0x000000ff
        /*0fd0*/ 	.word	0x00000008
        /*0fd4*/ 	.short	0x010a
        /*0fd6*/ 	.byte	0x11
	.zero		1


	//   ....[37]....
        /*0fd8*/ 	.word	0x0000e790
        /*0fdc*/ 	.word	0x00000003
        /*0fe0*/ 	.word	0x00000000
        /*0fe4*/ 	.short	0x0101
        /*0fe6*/ 	.byte	0x1c
	.zero		1


	//   ....[38]....
        /*0fe8*/ 	.word	0x0000f190
        /*0fec*/ 	.word	0x0000000b
        /*0ff0*/ 	.word	0x00000058
        /*0ff4*/ 	.short	0x010a
        /*0ff6*/ 	.byte	0x3f
	.zero		1


	//   ....[39]....
        /*0ff8*/ 	.word	0x0000f540
        /*0ffc*/ 	.word	0x00000004
        /*1000*/ 	.word	0x000000e8
        /*1004*/ 	.short	0x0101
        /*1006*/ 	.byte	0x3f
	.zero		1


	//   ....[40]....
        /*1008*/ 	.word	0x0000fd30
        /*100c*/ 	.word	0x00000007
        /*1010*/ 	.word	0x00000000
        /*1014*/ 	.short	0x010a
        /*1016*/ 	.byte	0x3f
	.zero		1


	//   ....[41]....
        /*1018*/ 	.word	0x0000fdb0
        /*101c*/ 	.word	0x00000009
        /*1020*/ 	.word	0x00000000
        /*1024*/ 	.short	0x010a
        /*1026*/ 	.byte	0x3f
	.zero		1


	//   ....[42]....
        /*1028*/ 	.word	0x0000fe40
        /*102c*/ 	.word	0x00000006
        /*1030*/ 	.word	0x00000000
        /*1034*/ 	.short	0x010a
        /*1036*/ 	.byte	0x3f
	.zero		1


	//   ....[43]....
        /*1038*/ 	.word	0x0000fed0
        /*103c*/ 	.word	0x00000009
        /*1040*/ 	.word	0x00000000
        /*1044*/ 	.short	0x010a
        /*1046*/ 	.byte	0x3f
	.zero		1


	//   ....[44]....
        /*1048*/ 	.word	0x0000ff60
        /*104c*/ 	.word	0x00000006
        /*1050*/ 	.word	0x00000000
        /*1054*/ 	.short	0x010a
        /*1056*/ 	.byte	0x3f
	.zero		1


	//   ....[45]....
        /*1058*/ 	.word	0x0000fff0
        /*105c*/ 	.word	0x00000009
        /*1060*/ 	.word	0x00000000
        /*1064*/ 	.short	0x010a
        /*1066*/ 	.byte	0x3f
	.zero		1


	//   ....[46]....
        /*1068*/ 	.word	0x00010080
        /*106c*/ 	.word	0x00000006
        /*1070*/ 	.word	0x00000000
        /*1074*/ 	.short	0x010a
        /*1076*/ 	.byte	0x3f
	.zero		1


	//   ....[47]....
        /*1078*/ 	.word	0x00010110
        /*107c*/ 	.word	0x00000009
        /*1080*/ 	.word	0x00000000
        /*1084*/ 	.short	0x010a
        /*1086*/ 	.byte	0x3f
	.zero		1


	//   ....[48]....
        /*1088*/ 	.word	0x000101a0
        /*108c*/ 	.word	0x00000006
        /*1090*/ 	.word	0x00000000
        /*1094*/ 	.short	0x010a
        /*1096*/ 	.byte	0x3f
	.zero		1


	//   ....[49]....
        /*1098*/ 	.word	0x00010230
        /*109c*/ 	.word	0x00000009
        /*10a0*/ 	.word	0x00000000
        /*10a4*/ 	.short	0x010a
        /*10a6*/ 	.byte	0x3f
	.zero		1


	//   ....[50]....
        /*10a8*/ 	.word	0x000102c0
        /*10ac*/ 	.word	0x00000003
        /*10b0*/ 	.word	0x00000000
        /*10b4*/ 	.short	0x010a
        /*10b6*/ 	.byte	0x3f
	.zero		1


	//   ....[51]....
        /*10b8*/ 	.word	0x00010330
        /*10bc*/ 	.word	0x00000003
        /*10c0*/ 	.word	0xfffffff8
        /*10c4*/ 	.short	0x010a
        /*10c6*/ 	.byte	0x3f
	.zero		1


	//   ....[52]....
        /*10c8*/ 	.word	0x00010390
        /*10cc*/ 	.word	0x00000003
        /*10d0*/ 	.word	0x00000000
        /*10d4*/ 	.short	0x010a
        /*10d6*/ 	.byte	0x3f
	.zero		1


	//   ....[53]....
        /*10d8*/ 	.word	0x00010400
        /*10dc*/ 	.word	0x00000000
        /*10e0*/ 	.word	0x00000000
        /*10e4*/ 	.short	0x010a
        /*10e6*/ 	.byte	0x3f
	.zero		1


	//   ....[54]....
        /*10e8*/ 	.word	0x00010470
        /*10ec*/ 	.word	0x00000019
        /*10f0*/ 	.word	0x00000008
        /*10f4*/ 	.short	0x010a
        /*10f6*/ 	.byte	0x3f
	.zero		1


	//   ....[55]....
        /*10f8*/ 	.word	0x00010540
        /*10fc*/ 	.word	0x0000000b
        /*1100*/ 	.word	0x00000058
        /*1104*/ 	.short	0x010a
        /*1106*/ 	.byte	0x3f
	.zero		1


	//   ....[56]....
        /*1108*/ 	.word	0x00010620
        /*110c*/ 	.word	0x00000007
        /*1110*/ 	.word	0x00000000
        /*1114*/ 	.short	0x010a
        /*1116*/ 	.byte	0x3f
	.zero		1


	//   ....[57]....
        /*1118*/ 	.word	0x00010670
        /*111c*/ 	.word	0x00000009
        /*1120*/ 	.word	0x00000000
        /*1124*/ 	.short	0x010a
        /*1126*/ 	.byte	0x3f
	.zero		1


	//   ....[58]....
        /*1128*/ 	.word	0x000106c0
        /*112c*/ 	.word	0x00000006
        /*1130*/ 	.word	0x00000000
        /*1134*/ 	.short	0x010a
        /*1136*/ 	.byte	0x3f
	.zero		1


	//   ....[59]....
        /*1138*/ 	.word	0x00010710
        /*113c*/ 	.word	0x00000009
        /*1140*/ 	.word	0x00000000
        /*1144*/ 	.short	0x010a
        /*1146*/ 	.byte	0x3f
	.zero		1


	//   ....[60]....
        /*1148*/ 	.word	0x00010760
        /*114c*/ 	.word	0x00000006
        /*1150*/ 	.word	0x00000000
        /*1154*/ 	.short	0x010a
        /*1156*/ 	.byte	0x3f
	.zero		1


	//   ....[61]....
        /*1158*/ 	.word	0x000107b0
        /*115c*/ 	.word	0x00000009
        /*1160*/ 	.word	0x00000000
        /*1164*/ 	.short	0x010a
        /*1166*/ 	.byte	0x3f
	.zero		1


	//   ....[62]....
        /*1168*/ 	.word	0x00010800
        /*116c*/ 	.word	0x00000006
        /*1170*/ 	.word	0x00000000
        /*1174*/ 	.short	0x010a
        /*1176*/ 	.byte	0x3f
	.zero		1


	//   ....[63]....
        /*1178*/ 	.word	0x00010850
        /*117c*/ 	.word	0x00000009
        /*1180*/ 	.word	0x00000000
        /*1184*/ 	.short	0x010a
        /*1186*/ 	.byte	0x3f
	.zero		1


	//   ....[64]....
        /*1188*/ 	.word	0x000108a0
        /*118c*/ 	.word	0x00000006
        /*1190*/ 	.word	0x00000000
        /*1194*/ 	.short	0x010a
        /*1196*/ 	.byte	0x3f
	.zero		1


	//   ....[65]....
        /*1198*/ 	.word	0x000108f0
        /*119c*/ 	.word	0x00000009
        /*11a0*/ 	.word	0x00000000
        /*11a4*/ 	.short	0x010a
        /*11a6*/ 	.byte	0x3f
	.zero		1


	//----- nvinfo : EIATTR_NUM_MBARRIERS
	.align		4
.L_30:
        /*11a8*/ 	.byte	0x03, 0x38
        /*11aa*/ 	.short	0x001c


	//----- nvinfo : EIATTR_EXIT_INSTR_OFFSETS
	.align		4
        /*11ac*/ 	.byte	0x04, 0x1c
        /*11ae*/ 	.short	(.L_32 - .L_31)


	//   ....[0]....
.L_31:
        /*11b0*/ 	.word	0x000013c0


	//   ....[1]....
        /*11b4*/ 	.word	0x00001420


	//   ....[2]....
        /*11b8*/ 	.word	0x0000eea0


	//   ....[3]....
        /*11bc*/ 	.word	0x0000eed0


	//   ....[4]....
        /*11c0*/ 	.word	0x00010310


	//----- nvinfo : EIATTR_MAX_THREADS
	.align		4
.L_32:
        /*11c4*/ 	.byte	0x04, 0x05
        /*11c6*/ 	.short	(.L_34 - .L_33)
.L_33:
        /*11c8*/ 	.word	0x00000180
        /*11cc*/ 	.word	0x00000001
        /*11d0*/ 	.word	0x00000001


	//----- nvinfo : EIATTR_CRS_STACK_SIZE
	.align		4
.L_34:
        /*11d4*/ 	.byte	0x04, 0x1e
        /*11d6*/ 	.short	(.L_36 - .L_35)
.L_35:
        /*11d8*/ 	.word	0x00000000


	//----- nvinfo : EIATTR_CBANK_PARAM_SIZE
	.align		4
.L_36:
        /*11dc*/ 	.byte	0x03, 0x19
        /*11de*/ 	.short	0x0470


	//----- nvinfo : EIATTR_PARAM_CBANK
	.align		4
        /*11e0*/ 	.byte	0x04, 0x0a
        /*11e2*/ 	.short	(.L_38 - .L_37)
	.align		4
.L_37:
        /*11e4*/ 	.word	index@(.nv.constant0._ZN7cutlass13device_kernelINS_4gemm6kernel13GemmUniversalIN4cute5tupleIJiiiiEEENS1_10collective13CollectiveMmaINS1_37MainloopSm90TmaGmmaWarpSpecializedFP8ILi11ENS5_IJNS4_1CILi1EEESB_SB_EEENS1_32KernelTmaWarpSpecializedPingpongEEENS5_IJNSA_ILi64EEENSA_ILi256EEESF_EEENS_12float_e4m3_tENS5_IJlSB_lEEESI_SJ_NS4_8TiledMMAINS4_8MMA_AtomIJNS4_4SM904GMMA31MMA_64x256x32_F32E4M3E4M3_SS_TNILNSN_7ScaleInE1ELSP_1EEEEEENS4_6LayoutISC_NS5_IJNSA_ILi0EEEST_ST_EEEEENS5_IJNS4_10UnderscoreESW_SW_EEEEENS4_13SM90_TMA_LOADENS4_14ComposedLayoutINS4_7SwizzleILi2ELi4ELi3EEENS4_18smem_ptr_flag_bitsILi8EEENSS_INS5_IJNSA_ILi8EEESF_EEENS5_IJSF_SB_EEEEEEEvNS4_8identityESZ_S19_vS1A_EENS_8epilogue10collective6detail29Sm90TmaWarpSpecializedAdapterINS1D_15DefaultEpilogueISI_SJ_SJ_NS1C_6thread17LinearCombinationISI_Li1EffLNS1H_9ScaleType4KindE0ELNS_15FloatRoundStyleE2ESI_EENS1_15EpilogueDefaultEEEEEvvEEEEvNT_6ParamsE)
        /*11e8*/ 	.short	0x0210
        /*11ea*/ 	.short	0x0470


	//----- nvinfo : EIATTR_SW_WAR
	.align		4
.L_38:
        /*11ec*/ 	.byte	0x04, 0x36
        /*11ee*/ 	.short	(.L_40 - .L_39)
.L_39:
        /*11f0*/ 	.word	0x00000008
.L_40:


//--------------------- .nv.callgraph             --------------------------
	.section	.nv.callgraph,"",@"SHT_CUDA_CALLGRAPH"
	.align	4
	.sectionentsize	8
	.align		4
        /*0000*/ 	.word	0x00000000
	.align		4
        /*0004*/ 	.word	0xffffffff
	.align		4
        /*0008*/ 	.word	0x00000000
	.align		4
        /*000c*/ 	.word	0xfffffffe
	.align		4
        /*0010*/ 	.word	0x00000000
	.align		4
        /*0014*/ 	.word	0xfffffffd
	.align		4
        /*0018*/ 	.word	0x00000000
	.align		4
        /*001c*/ 	.word	0xfffffffc


//--------------------- .nv.constant4             --------------------------
	.section	.nv.constant4,"a",@progbits
	.align	8
	.align		8
.nv.constant4:
        /*0000*/ 	.dword	_ZN40_INTERNAL_a66756c6_4_k_cu_c8c49956_165524cuda3std3__45__cpo5beginE
	.align		8
        /*0008*/ 	.dword	_ZN40_INTERNAL_a66756c6_4_k_cu_c8c49956_165524cuda3std3__45__cpo3endE
	.align		8
        /*0010*/ 	.dword	_ZN40_INTERNAL_a66756c6_4_k_cu_c8c49956_165524cuda3std3__45__cpo6cbeginE
	.align		8
        /*0018*/ 	.dword	_ZN40_INTERNAL_a66756c6_4_k_cu_c8c49956_165524cuda3std3__45__cpo4cendE
	.align		8
        /*0020*/ 	.dword	_ZN40_INTERNAL_a66756c6_4_k_cu_c8c49956_165524cuda3std3__442_GLOBAL__N__a66756c6_4_k_cu_c8c49956_165526ignoreE
	.align		8
        /*0028*/ 	.dword	_ZN40_INTERNAL_a66756c6_4_k_cu_c8c49956_165524cuda3std3__419piecewise_constructE
	.align		8
        /*0030*/ 	.dword	_ZN40_INTERNAL_a66756c6_4_k_cu_c8c49956_165524cuda3std3__48in_placeE
	.align		8
        /*0038*/ 	.dword	_ZN40_INTERNAL_a66756c6_4_k_cu_c8c49956_165524cuda3std6ranges3__45__cpo4swapE
	.align		8
        /*0040*/ 	.dword	_ZN40_INTERNAL_a66756c6_4_k_cu_c8c49956_165524cuda3std6ranges3__45__cpo9iter_moveE
	.align		8
        /*0048*/ 	.dword	_ZN40_INTERNAL_a66756c6_4_k_cu_c8c49956_165524cute7productE
	.align		8
        /*0050*/ 	.dword	_ZN40_INTERNAL_a66756c6_4_k_cu_c8c49956_165524cute1_E


//--------------------- .text._ZN7cutlass13device_kernelINS_4gemm6kernel13GemmUniversalIN4cute5tupleIJiiiiEEENS1_10collective13CollectiveMmaINS1_37MainloopSm90TmaGmmaWarpSpecializedFP8ILi11ENS5_IJNS4_1CILi1EEESB_SB_EEENS1_32KernelTmaWarpSpecializedPingpongEEENS5_IJNSA_ILi64EEENSA_ILi256EEESF_EEENS_12float_e4m3_tENS5_IJlSB_lEEESI_SJ_NS4_8TiledMMAINS4_8MMA_AtomIJNS4_4SM904GMMA31MMA_64x256x32_F32E4M3E4M3_SS_TNILNSN_7ScaleInE1ELSP_1EEEEEENS4_6LayoutISC_NS5_IJNSA_ILi0EEEST_ST_EEEEENS5_IJNS4_10UnderscoreESW_SW_EEEEENS4_13SM90_TMA_LOADENS4_14ComposedLayoutINS4_7SwizzleILi2ELi4ELi3EEENS4_18smem_ptr_flag_bitsILi8EEENSS_INS5_IJNSA_ILi8EEESF_EEENS5_IJSF_SB_EEEEEEEvNS4_8identityESZ_S19_vS1A_EENS_8epilogue10collective6detail29Sm90TmaWarpSpecializedAdapterINS1D_15DefaultEpilogueISI_SJ_SJ_NS1C_6thread17LinearCombinationISI_Li1EffLNS1H_9ScaleType4KindE0ELNS_15FloatRoundStyleE2ESI_EENS1_15EpilogueDefaultEEEEEvvEEEEvNT_6ParamsE --------------------------
	.section	.text._ZN7cutlass13device_kernelINS_4gemm6kernel13GemmUniversalIN4cute5tupleIJiiiiEEENS1_10collective13CollectiveMmaINS1_37MainloopSm90TmaGmmaWarpSpecializedFP8ILi11ENS5_IJNS4_1CILi1EEESB_SB_EEENS1_32KernelTmaWarpSpecializedPingpongEEENS5_IJNSA_ILi64EEENSA_ILi256EEESF_EEENS_12float_e4m3_tENS5_IJlSB_lEEESI_SJ_NS4_8TiledMMAINS4_8MMA_AtomIJNS4_4SM904GMMA31MMA_64x256x32_F32E4M3E4M3_SS_TNILNSN_7ScaleInE1ELSP_1EEEEEENS4_6LayoutISC_NS5_IJNSA_ILi0EEEST_ST_EEEEENS5_IJNS4_10UnderscoreESW_SW_EEEEENS4_13SM90_TMA_LOADENS4_14ComposedLayoutINS4_7SwizzleILi2ELi4ELi3EEENS4_18smem_ptr_flag_bitsILi8EEENSS_INS5_IJNSA_ILi8EEESF_EEENS5_IJSF_SB_EEEEEEEvNS4_8identityESZ_S19_vS1A_EENS_8epilogue10collective6detail29Sm90TmaWarpSpecializedAdapterINS1D_15DefaultEpilogueISI_SJ_SJ_NS1C_6thread17LinearCombinationISI_Li1EffLNS1H_9ScaleType4KindE0ELNS_15FloatRoundStyleE2ESI_EENS1_15EpilogueDefaultEEEEEvvEEEEvNT_6ParamsE,"ax",@progbits
	.align	128
.text._ZN7cutlass13device_kernelINS_4gemm6kernel13GemmUniversalIN4cute5tupleIJiiiiEEENS1_10collective13CollectiveMmaINS1_37MainloopSm90TmaGmmaWarpSpecializedFP8ILi11ENS5_IJNS4_1CILi1EEESB_SB_EEENS1_32KernelTmaWarpSpecializedPingpongEEENS5_IJNSA_ILi64EEENSA_ILi256EEESF_EEENS_12float_e4m3_tENS5_IJlSB_lEEESI_SJ_NS4_8TiledMMAINS4_8MMA_AtomIJNS4_4SM904GMMA31MMA_64x256x32_F32E4M3E4M3_SS_TNILNSN_7ScaleInE1ELSP_1EEEEEENS4_6LayoutISC_NS5_IJNSA_ILi0EEEST_ST_EEEEENS5_IJNS4_10UnderscoreESW_SW_EEEEENS4_13SM90_TMA_LOADENS4_14ComposedLayoutINS4_7SwizzleILi2ELi4ELi3EEENS4_18smem_ptr_flag_bitsILi8EEENSS_INS5_IJNSA_ILi8EEESF_EEENS5_IJSF_SB_EEEEEEEvNS4_8identityESZ_S19_vS1A_EENS_8epilogue10collective6detail29Sm90TmaWarpSpecializedAdapterINS1D_15DefaultEpilogueISI_SJ_SJ_NS1C_6thread17LinearCombinationISI_Li1EffLNS1H_9ScaleType4KindE0ELNS_15FloatRoundStyleE2ESI_EENS1_15EpilogueDefaultEEEEEvvEEEEvNT_6ParamsE:
        .type           _ZN7cutlass13device_kernelINS_4gemm6kernel13GemmUniversalIN4cute5tupleIJiiiiEEENS1_10collective13CollectiveMmaINS1_37MainloopSm90TmaGmmaWarpSpecializedFP8ILi11ENS5_IJNS4_1CILi1EEESB_SB_EEENS1_32KernelTmaWarpSpecializedPingpongEEENS5_IJNSA_ILi64EEENSA_ILi256EEESF_EEENS_12float_e4m3_tENS5_IJlSB_lEEESI_SJ_NS4_8TiledMMAINS4_8MMA_AtomIJNS4_4SM904GMMA31MMA_64x256x32_F32E4M3E4M3_SS_TNILNSN_7ScaleInE1ELSP_1EEEEEENS4_6LayoutISC_NS5_IJNSA_ILi0EEEST_ST_EEEEENS5_IJNS4_10UnderscoreESW_SW_EEEEENS4_13SM90_TMA_LOADENS4_14ComposedLayoutINS4_7SwizzleILi2ELi4ELi3EEENS4_18smem_ptr_flag_bitsILi8EEENSS_INS5_IJNSA_ILi8EEESF_EEENS5_IJSF_SB_EEEEEEEvNS4_8identityESZ_S19_vS1A_EENS_8epilogue10collective6detail29Sm90TmaWarpSpecializedAdapterINS1D_15DefaultEpilogueISI_SJ_SJ_NS1C_6thread17LinearCombinationISI_Li1EffLNS1H_9ScaleType4KindE0ELNS_15FloatRoundStyleE2ESI_EENS1_15EpilogueDefaultEEEEEvvEEEEvNT_6ParamsE,@function
        .size           _ZN7cutlass13device_kernelINS_4gemm6kernel13GemmUniversalIN4cute5tupleIJiiiiEEENS1_10collective13CollectiveMmaINS1_37MainloopSm90TmaGmmaWarpSpecializedFP8ILi11ENS5_IJNS4_1CILi1EEESB_SB_EEENS1_32KernelTmaWarpSpecializedPingpongEEENS5_IJNSA_ILi64EEENSA_ILi256EEESF_EEENS_12float_e4m3_tENS5_IJlSB_lEEESI_SJ_NS4_8TiledMMAINS4_8MMA_AtomIJNS4_4SM904GMMA31MMA_64x256x32_F32E4M3E4M3_SS_TNILNSN_7ScaleInE1ELSP_1EEEEEENS4_6LayoutISC_NS5_IJNSA_ILi0EEEST_ST_EEEEENS5_IJNS4_10UnderscoreESW_SW_EEEEENS4_13SM90_TMA_LOADENS4_14ComposedLayoutINS4_7SwizzleILi2ELi4ELi3EEENS4_18smem_ptr_flag_bitsILi8EEENSS_INS5_IJNSA_ILi8EEESF_EEENS5_IJSF_SB_EEEEEEEvNS4_8identityESZ_S19_vS1A_EENS_8epilogue10collective6detail29Sm90TmaWarpSpecializedAdapterINS1D_15DefaultEpilogueISI_SJ_SJ_NS1C_6thread17LinearCombinationISI_Li1EffLNS1H_9ScaleType4KindE0ELNS_15FloatRoundStyleE2ESI_EENS1_15EpilogueDefaultEEEEEvvEEEEvNT_6ParamsE,(.L_x_347 - _ZN7cutlass13device_kernelINS_4gemm6kernel13GemmUniversalIN4cute5tupleIJiiiiEEENS1_10collective13CollectiveMmaINS1_37MainloopSm90TmaGmmaWarpSpecializedFP8ILi11ENS5_IJNS4_1CILi1EEESB_SB_EEENS1_32KernelTmaWarpSpecializedPingpongEEENS5_IJNSA_ILi64EEENSA_ILi256EEESF_EEENS_12float_e4m3_tENS5_IJlSB_lEEESI_SJ_NS4_8TiledMMAINS4_8MMA_AtomIJNS4_4SM904GMMA31MMA_64x256x32_F32E4M3E4M3_SS_TNILNSN_7ScaleInE1ELSP_1EEEEEENS4_6LayoutISC_NS5_IJNSA_ILi0EEEST_ST_EEEEENS5_IJNS4_10UnderscoreESW_SW_EEEEENS4_13SM90_TMA_LOADENS4_14ComposedLayoutINS4_7SwizzleILi2ELi4ELi3EEENS4_18smem_ptr_flag_bitsILi8EEENSS_INS5_IJNSA_ILi8EEESF_EEENS5_IJSF_SB_EEEEEEEvNS4_8identityESZ_S19_vS1A_EENS_8epilogue10collective6detail29Sm90TmaWarpSpecializedAdapterINS1D_15DefaultEpilogueISI_SJ_SJ_NS1C_6thread17LinearCombinationISI_Li1EffLNS1H_9ScaleType4KindE0ELNS_15FloatRoundStyleE2ESI_EENS1_15EpilogueDefaultEEEEEvvEEEEvNT_6ParamsE)
        .other          _ZN7cutlass13device_kernelINS_4gemm6kernel13GemmUniversalIN4cute5tupleIJiiiiEEENS1_10collective13CollectiveMmaINS1_37MainloopSm90TmaGmmaWarpSpecializedFP8ILi11ENS5_IJNS4_1CILi1EEESB_SB_EEENS1_32KernelTmaWarpSpecializedPingpongEEENS5_IJNSA_ILi64EEENSA_ILi256EEESF_EEENS_12float_e4m3_tENS5_IJlSB_lEEESI_SJ_NS4_8TiledMMAINS4_8MMA_AtomIJNS4_4SM904GMMA31MMA_64x256x32_F32E4M3E4M3_SS_TNILNSN_7ScaleInE1ELSP_1EEEEEENS4_6LayoutISC_NS5_IJNSA_ILi0EEEST_ST_EEEEENS5_IJNS4_10UnderscoreESW_SW_EEEEENS4_13SM90_TMA_LOADENS4_14ComposedLayoutINS4_7SwizzleILi2ELi4ELi3EEENS4_18smem_ptr_flag_bitsILi8EEENSS_INS5_IJNSA_ILi8EEESF_EEENS5_IJSF_SB_EEEEEEEvNS4_8identityESZ_S19_vS1A_EENS_8epilogue10collective6detail29Sm90TmaWarpSpecializedAdapterINS1D_15DefaultEpilogueISI_SJ_SJ_NS1C_6thread17LinearCombinationISI_Li1EffLNS1H_9ScaleType4KindE0ELNS_15FloatRoundStyleE2ESI_EENS1_15EpilogueDefaultEEEEEvvEEEEvNT_6ParamsE,@"STO_CUDA_ENTRY STV_DEFAULT"
_ZN7cutlass13device_kernelINS_4gemm6kernel13GemmUniversalIN4cute5tupleIJiiiiEEENS1_10collective13CollectiveMmaINS1_37MainloopSm90TmaGmmaWarpSpecializedFP8ILi11ENS5_IJNS4_1CILi1EEESB_SB_EEENS1_32KernelTmaWarpSpecializedPingpongEEENS5_IJNSA_ILi64EEENSA_ILi256EEESF_EEENS_12float_e4m3_tENS5_IJlSB_lEEESI_SJ_NS4_8TiledMMAINS4_8MMA_AtomIJNS4_4SM904GMMA31MMA_64x256x32_F32E4M3E4M3_SS_TNILNSN_7ScaleInE1ELSP_1EEEEEENS4_6LayoutISC_NS5_IJNSA_ILi0EEEST_ST_EEEEENS5_IJNS4_10UnderscoreESW_SW_EEEEENS4_13SM90_TMA_LOADENS4_14ComposedLayoutINS4_7SwizzleILi2ELi4ELi3EEENS4_18smem_ptr_flag_bitsILi8EEENSS_INS5_IJNSA_ILi8EEESF_EEENS5_IJSF_SB_EEEEEEEvNS4_8identityESZ_S19_vS1A_EENS_8epilogue10collective6detail29Sm90TmaWarpSpecializedAdapterINS1D_15DefaultEpilogueISI_SJ_SJ_NS1C_6thread17LinearCombinationISI_Li1EffLNS1H_9ScaleType4KindE0ELNS_15FloatRoundStyleE2ESI_EENS1_15EpilogueDefaultEEEEEvvEEEEvNT_6ParamsE:
[----:B------:R-:W0:Y:S02]  /*0000*/  LDC R1, c[0x0][0x28] ;  /* 0x00000a00ff017b82 */ /* 0x000e240000000800 */
[----:B0-----:R-:W-:Y:S01]  /*0010*/  VIADD R1, R1, 0xfffffef0 ;  /* 0xfffffef001017836 */ /* 0x001fe20000000000 */
[----:B------:R-:W0:Y:S01]  /*0020*/  S2R R2, SR_TID.X ;  /* 0x0000000000027919 */ /* 0x000e220000002100 */
[----:B------:R-:W-:Y:S01]  /*0030*/  ELECT P0, URZ, PT ;  /* 0x00000000003f782f */ /* 0x000fe20003800000 */
[----:B------:R-:W-:Y:S01]  /*0040*/  BSSY B0, `(.L_x_0) ;  /* 0x0000014000007945 */ /* 0x000fe20003800000 */
[----:B0-----:R-:W-:-:S05]  /*0050*/  SHF.R.U32.HI R0, RZ, 0x5, R2 ;  /* 0x00000005ff007819 */ /* 0x001fca0000011602 */
[----:B------:R-:W0:Y:S02]  /*0060*/  SHFL.IDX PT, R3, R0, RZ, 0x1f ;  /* 0x00001fff00037589 */ /* 0x000e2400000e0000 */
[----:B0-----:R-:W-:Y:S02]  /*0070*/  R2UR UR6, R3 ;  /* 0x00000000030672ca */ /* 0x001fe400000e0000 */
[----:B------:R-:W-:-:S05]  /*0080*/  SHF.R.U32.HI R3, RZ, 0x7, R2 ;  /* 0x00000007ff037819 */ /* 0x000fca0000011602 */
[----:B------:R0:W1:Y:S06]  /*0090*/  SHFL.IDX PT, R4, R3, RZ, 0x1f ;  /* 0x00001fff03047589 */ /* 0x00006c00000e0000 */
[----:B------:R-:W-:Y:S02]  /*00a0*/  USHF.R.S32.HI UR4, URZ, 0x1f, UR6 ;  /* 0x0000001f3f047899 */ /* 0x000fe40008011406 */
[----:B------:R-:W-:Y:S02]  /*00b0*/  ISETP.NE.OR P0, PT, RZ, UR6, !P0 ;  /* 0x00000006ff007c0c */ /* 0x000fe4000c705670 */
[----:B------:R-:W-:-:S04]  /*00c0*/  ULEA.HI UR4, UR4, UR6, URZ, 0x2 ;  /* 0x0000000604047291 */ /* 0x000fc8000f8f103f */
[----:B------:R-:W-:-:S04]  /*00d0*/  ULOP3.LUT UR4, UR4, 0xfffffffc, URZ, 0xc0, !UPT ;  /* 0xfffffffc04047892 */ /* 0x000fc8000f8ec03f */
[----:B------:R-:W-:-:S03]  /*00e0*/  UIADD3 UR6, UR6, -UR4, URZ ;  /* 0x8000000406067290 */ /* 0x000fc6000fffe03f */
[----:B0-----:R-:W-:Y:S09]  /*00f0*/  @P0 BRA `(.L_x_1) ;  /* 0x0000000000200947 */ /* 0x001ff20003800000 */
[----:B------:R-:W-:Y:S02]  /*0100*/  ULDC.64 UR4, c[0x0][0x198] ;  /* 0x0000660000047ab9 */ /* 0x000fe40000000a00 */
[----:B------:R-:W-:Y:S02]  /*0110*/  UIADD3 UR8, UP0, UR4, 0xf0, URZ ;  /* 0x000000f004087890 */ /* 0x000fe4000ff1e03f */
[----:B------:R-:W-:Y:S02]  /*0120*/  UIADD3 UR4, UP1, UR4, 0x1f0, URZ ;  /* 0x000001f004047890 */ /* 0x000fe4000ff3e03f */
[----:B------:R-:W-:Y:S02]  /*0130*/  UIADD3.X UR9, URZ, UR5, URZ, UP0, !UPT ;  /* 0x000000053f097290 */ /* 0x000fe400087fe43f */
[----:B------:R-:W-:-:S07]  /*0140*/  UIADD3.X UR5, URZ, UR5, URZ, UP1, !UPT ;  /* 0x000000053f057290 */ /* 0x000fce0008ffe43f */
[----:B------:R0:W-:Y:S02]  /*0150*/  UTMACCTL.PF [UR8] ;  /* 0x00000000080079b9 */ /* 0x0001e40008040000 */
[----:B------:R0:W-:Y:S02]  /*0160*/  UTMACCTL.PF [UR4] ;  /* 0x00000000040079b9 */ /* 0x0001e40008040000 */
[----:B0-----:R-:W-:Y:S01]  /*0170*/  NOP ;  /* 0x0000000000007918 */ /* 0x001fe20000000000 */
.L_x_1:
[----:B------:R-:W-:Y:S05]  /*0180*/  BSYNC B0 ;  /* 0x0000000000007941 */ /* 0x000fea0003800000 */
.L_x_0:
[----:B------:R-:W0:Y:S01]  /*0190*/  SHFL.IDX PT, R5, R0, RZ, 0x1f ;  /* 0x00001fff00057589 */ /* 0x000e2200000e0000 */
[----:B-1----:R-:W-:Y:S01]  /*01a0*/  R2UR UR14, R4 ;  /* 0x00000000040e72ca */ /* 0x002fe200000e0000 */
[----:B------:R-:W-:-:S04]  /*01b0*/  UISETP.NE.AND UP0, UPT, UR6, 0x3, UPT ;  /* 0x000000030600788c */ /* 0x000fc8000bf05270 */
[----:B------:R-:W-:-:S08]  /*01c0*/  UISETP.EQ.OR UP0, UPT, UR6, URZ, !UP0 ;  /* 0x0000003f0600728c */ /* 0x000fd0000c702670 */
[----:B------:R-:W-:Y:S02]  /*01d0*/  UIADD3 UR12, UR14, -0x1, URZ ;  /* 0xffffffff0e0c7890 */ /* 0x000fe4000fffe03f */
[----:B------:R-:W-:Y:S02]  /*01e0*/  UISETP.EQ.AND UP0, UPT, UR14, URZ, UP0 ;  /* 0x0000003f0e00728c */ /* 0x000fe40008702270 */
[----:B------:R-:W-:Y:S02]  /*01f0*/  UISETP.GE.U32.AND UP1, UPT, UR12, 0x2, UPT ;  /* 0x000000020c00788c */ /* 0x000fe4000bf26070 */
[----:B------:R-:W-:Y:S01]  /*0200*/  USEL UR13, URZ, 0x1, !UP0 ;  /* 0x000000013f0d7887 */ /* 0x000fe2000c000000 */
[----:B0-----:R-:W-:-:S03]  /*0210*/  ISETP.NE.AND P0, PT, R5, RZ, PT ;  /* 0x000000ff0500720c */ /* 0x001fc60003f05270 */
[----:B------:R-:W-:-:S10]  /*0220*/  USEL UR13, UR13, 0x2, UP1 ;  /* 0x000000020d0d7887 */ /* 0x000fd40008800000 */
[----:B------:R-:W-:Y:S05]  /*0230*/  @P0 BRA `(.L_x_2) ;  /* 0x00000000009c0947 */ /* 0x000fea0003800000 */
[----:B------:R-:W-:Y:S01]  /*0240*/  ELECT P0, URZ, PT ;  /* 0x00000000003f782f */ /* 0x000fe20003800000 */
[----:B------:R-:W-:-:S12]  /*0250*/  BSSY B0, `(.L_x_2) ;  /* 0x0000025000007945 */ /* 0x000fd80003800000 */
[----:B------:R-:W-:Y:S05]  /*0260*/  @!P0 BRA `(.L_x_3) ;  /* 0x00000000008c8947 */ /* 0x000fea0003800000 */
[----:B------:R-:W0:Y:S01]  /*0270*/  S2UR UR7, SR_CgaCtaId ;  /* 0x00000000000779c3 */ /* 0x000e220000008800 */
[----:B------:R-:W-:Y:S01]  /*0280*/  UMOV UR4, 0x400 ;  /* 0x0000040000047882 */ /* 0x000fe20000000000 */
[----:B------:R-:W-:Y:S01]  /*0290*/  UMOV UR5, 0x1 ;  /* 0x0000000100057882 */ /* 0x000fe20000000000 */
[----:B------:R-:W-:Y:S02]  /*02a0*/  UMOV UR8, 0x80 ;  /* 0x0000008000087882 */ /* 0x000fe40000000000 */
[----:B------:R-:W-:-:S04]  /*02b0*/  UIADD3 UR8, -UR8, 0x100000, URZ ;  /* 0x0010000008087890 */ /* 0x000fc8000fffe13f */
[----:B------:R-:W-:Y:S02]  /*02c0*/  USHF.L.U32 UR9, UR8, 0xb, URZ ;  /* 0x0000000b08097899 */ /* 0x000fe4000800063f */
[----:B------:R-:W-:Y:S02]  /*02d0*/  USHF.L.U32 UR8, UR8, 0x1, URZ ;  /* 0x0000000108087899 */ /* 0x000fe4000800063f */
[----:B0-----:R-:W-:Y:S02]  /*02e0*/  ULEA UR7, UR7, UR4, 0x18 ;  /* 0x0000000407077291 */ /* 0x001fe4000f8ec03f */
[----:B------:R-:W-:-:S04]  /*02f0*/  UIADD3 UR4, -UR5, 0x100000, URZ ;  /* 0x0010000005047890 */ /* 0x000fc8000fffe13f */
[----:B------:R-:W-:Y:S02]  /*0300*/  USHF.L.U32 UR5, UR4, 0xb, URZ ;  /* 0x0000000b04057899 */ /* 0x000fe4000800063f */
[----:B------:R-:W-:Y:S01]  /*0310*/  USHF.L.U32 UR4, UR4, 0x1, URZ ;  /* 0x0000000104047899 */ /* 0x000fe2000800063f */
[----:B------:R-:W0:Y:S11]  /*0320*/  FENCE.VIEW.ASYNC.S ;  /* 0x00000000000073c6 */ /* 0x000e360000000000 */
[----:B0-----:R0:W1:Y:S01]  /*0330*/  SYNCS.EXCH.64 URZ, [UR7], UR4 ;  /* 0x00000004073f75b2 */ /* 0x0010620008000100 */
[----:B------:R0:W2:Y:S01]  /*0340*/  SYNCS.EXCH.64 URZ, [UR7+0x58], UR8 ;  /* 0x00005808073f75b2 */ /* 0x0000a20008000100 */
[----:B------:R0:W3:Y:S01]  /*0350*/  SYNCS.EXCH.64 URZ, [UR7+0x8], UR4 ;  /* 0x00000804073f75b2 */ /* 0x0000e20008000100 */
[----:B------:R0:W4:Y:S01]  /*0360*/  SYNCS.EXCH.64 URZ, [UR7+0x60], UR8 ;  /* 0x00006008073f75b2 */ /* 0x0001220008000100 */
[----:B------:R0:W0:Y:S01]  /*0370*/  SYNCS.EXCH.64 URZ, [UR7+0x10], UR4 ;  /* 0x00001004073f75b2 */ /* 0x0000220008000100 */
        /* <DEDUP_REMOVED lines=17> */
[----:B------:R-:W-:Y:S01]  /*0490*/  NOP ;  /* 0x0000000000007918 */ /* 0x000fe20000000000 */
.L_x_3:
[----:B0-----:R-:W-:Y:S05]  /*04a0*/  BSYNC B0 ;  /* 0x0000000000007941 */ /* 0x001fea0003800000 */
.L_x_2:
[----:B------:R-:W0:Y:S01]  /*04b0*/  SHFL.IDX PT, R5, R0, RZ, 0x1f ;  /* 0x00001fff00057589 */ /* 0x000e2200000e0000 */
[----:B------:R-:W-:Y:S01]  /*04c0*/  ELECT P0, URZ, PT ;  /* 0x00000000003f782f */ /* 0x000fe20003800000 */
[----:B------:R-:W-:Y:S01]  /*04d0*/  NOP ;  /* 0x0000000000007918 */ /* 0x000fe20000000000 */
[----:B------:R-:W-:Y:S01]  /*04e0*/  ELECT P1, URZ, PT ;  /* 0x00000000003f782f */ /* 0x000fe20003820000 */
[----:B------:R-:W5:Y:S01]  /*04f0*/  SHFL.IDX PT, R4, R0, RZ, 0x1f ;  /* 0x00001fff00047589 */ /* 0x000f6200000e0000 */
[----:B------:R-:W-:Y:S01]  /*0500*/  UMOV UR4, 0x20 ;  /* 0x0000002000047882 */ /* 0x000fe20000000000 */
[----:B------:R-:W-:Y:S01]  /*0510*/  UMOV UR9, 0x80 ;  /* 0x0000008000097882 */ /* 0x000fe20000000000 */
[----:B------:R-:W-:Y:S01]  /*0520*/  NOP ;  /* 0x0000000000007918 */ /* 0x000fe20000000000 */
[----:B------:R1:W2:Y:S01]  /*0530*/  SHFL.IDX PT, R0, R3, RZ, 0x1f ;  /* 0x00001fff03007589 */ /* 0x0002a200000e0000 */
[----:B------:R-:W-:Y:S01]  /*0540*/  ULDC.64 UR22, c[0x0][0x208] ;  /* 0x0000820000167ab9 */ /* 0x000fe20000000a00 */
[----:B-1----:R-:W-:-:S04]  /*0550*/  SHF.R.S32.HI R3, RZ, 0x1f, R2 ;  /* 0x0000001fff037819 */ /* 0x002fc80000011402 */
[----:B------:R-:W-:Y:S02]  /*0560*/  LEA.HI R3, R3, R2, RZ, 0x7 ;  /* 0x0000000203037211 */ /* 0x000fe400078f38ff */
[----:B0-----:R-:W-:Y:S02]  /*0570*/  ISETP.NE.OR P0, PT, R5, RZ, !P0 ;  /* 0x000000ff0500720c */ /* 0x001fe40004705670 */
[----:B------:R-:W-:Y:S02]  /*0580*/  LOP3.LUT R3, R3, 0xffffff80, RZ, 0xc0, !PT ;  /* 0xffffff8003037812 */ /* 0x000fe400078ec0ff */
[----:B-----5:R-:W-:-:S03]  /*0590*/  ISETP.NE.OR P1, PT, R4, RZ, !P1 ;  /* 0x000000ff0400720c */ /* 0x020fc60004f25670 */
[----:B------:R-:W-:Y:S01]  /*05a0*/  IMAD.IADD R3, R2, 0x1, -R3 ;  /* 0x0000000102037824 */ /* 0x000fe200078e0a03 */
[----:B--2---:R-:W-:-:S05]  /*05b0*/  R2UR UR17, R0 ;  /* 0x00000000001172ca */ /* 0x004fca00000e0000 */
[----:B------:R-:W-:-:S04]  /*05c0*/  VOTEU.ALL UP0, P0 ;  /* 0x00000000003f7886 */ /* 0x000fc80000000000 */
[----:B------:R-:W-:Y:S01]  /*05d0*/  VOTEU.ALL UP1, P1 ;  /* 0x00000000003f7886 */ /* 0x000fe20000820000 */
[----:B------:R-:W0:Y:S01]  /*05e0*/  @!UP0 S2UR UR8, SR_CgaCtaId ;  /* 0x00000000000889c3 */ /* 0x000e220000008800 */
[----:B------:R-:W-:Y:S01]  /*05f0*/  @!UP0 UMOV UR7, 0x400 ;  /* 0x0000040000078882 */ /* 0x000fe20000000000 */
[----:B------:R-:W-:-:S04]  /*0600*/  @!UP0 UIADD3 UR4, -UR4, 0x100000, URZ ;  /* 0x0010000004048890 */ /* 0x000fc8000fffe13f */
[----:B------:R-:W-:Y:S02]  /*0610*/  @!UP0 USHF.L.U32 UR5, UR4, 0xb, URZ ;  /* 0x0000000b04058899 */ /* 0x000fe4000800063f */
[----:B------:R-:W-:Y:S01]  /*0620*/  @!UP0 USHF.L.U32 UR4, UR4, 0x1, URZ ;  /* 0x0000000104048899 */ /* 0x000fe2000800063f */
[----:B------:R-:W-:Y:S01]  /*0630*/  @!UP1 UMOV UR10, 0x400 ;  /* 0x00000400000a9882 */ /* 0x000fe20000000000 */
[----:B------:R-:W-:Y:S01]  /*0640*/  VOTEU.ALL UP2, P1 ;  /* 0x00000000003f7886 */ /* 0x000fe20000840000 */
[----:B------:R-:W-:Y:S01]  /*0650*/  VOTEU.ALL UP3, P1 ;  /* 0x00000000003f7886 */ /* 0x000fe20000860000 */
[----:B------:R-:W-:Y:S01]  /*0660*/  VOTEU.ALL UP4, P1 ;  /* 0x00000000003f7886 */ /* 0x000fe20000880000 */
[----:B------:R-:W1:Y:S01]  /*0670*/  @!UP1 S2UR UR11, SR_CgaCtaId ;  /* 0x00000000000b99c3 */ /* 0x000e620000008800 */
[----:B------:R-:W-:Y:S01]  /*0680*/  VOTEU.ALL UP5, P1 ;  /* 0x00000000003f7886 */ /* 0x000fe200008a0000 */
[----:B------:R-:W-:Y:S01]  /*0690*/  ISETP.NE.AND P1, PT, RZ, UR14, PT ;  /* 0x0000000eff007c0c */ /* 0x000fe2000bf25270 */
[----:B0-----:R-:W-:-:S02]  /*06a0*/  @!UP0 ULEA UR7, UR8, UR7, 0x18 ;  /* 0x0000000708078291 */ /* 0x001fc4000f8ec03f */
[----:B------:R-:W-:-:S04]  /*06b0*/  @!UP1 UIADD3 UR8, -UR9, 0x100000, URZ ;  /* 0x0010000009089890 */ /* 0x000fc8000fffe13f */
[----:B------:R-:W-:Y:S02]  /*06c0*/  @!UP1 USHF.L.U32 UR9, UR8, 0xb, URZ ;  /* 0x0000000b08099899 */ /* 0x000fe4000800063f */
[----:B------:R-:W-:Y:S01]  /*06d0*/  @!UP1 USHF.L.U32 UR8, UR8, 0x1, URZ ;  /* 0x0000000108089899 */ /* 0x000fe2000800063f */
[----:B------:R-:W-:Y:S01]  /*06e0*/  VOTEU.ALL UP0, P0 ;  /* 0x00000000003f7886 */ /* 0x000fe20000000000 */
[----:B-1----:R-:W-:Y:S01]  /*06f0*/  @!UP1 ULEA UR10, UR11, UR10, 0x18 ;  /* 0x0000000a0b0a9291 */ /* 0x002fe2000f8ec03f */
[----:B------:R-:W-:Y:S01]  /*0700*/  VOTEU.ALL UP1, P0 ;  /* 0x00000000003f7886 */ /* 0x000fe20000020000 */
[----:B------:R-:W0:Y:S02]  /*0710*/  FENCE.VIEW.ASYNC.S ;  /* 0x00000000000073c6 */ /* 0x000e240000000000 */
[----:B0-----:R-:W3:Y:S02]  /*0720*/  @!UP0 SYNCS.EXCH.64 URZ, [UR7+0xe0], UR4 ;  /* 0x0000e004073f85b2 */ /* 0x001ee40008000100 */
[----:B------:R0:W3:Y:S01]  /*0730*/  @!UP1 SYNCS.EXCH.64 URZ, [UR7+0xe8], UR4 ;  /* 0x0000e804073f95b2 */ /* 0x0000e20008000100 */
[----:B------:R-:W-:Y:S01]  /*0740*/  NOP ;  /* 0x0000000000007918 */ /* 0x000fe20000000000 */
[----:B0-----:R-:W-:-:S02]  /*0750*/  ULDC.64 UR4, c[0x0][0x598] ;  /* 0x0001660000047ab9 */ /* 0x001fc40000000a00 */
[----:B------:R-:W-:Y:S02]  /*0760*/  ISETP.NE.U32.AND P0, PT, RZ, UR4, PT ;  /* 0x00000004ff007c0c */ /* 0x000fe4000bf05070 */
[----:B------:R0:W3:Y:S02]  /*0770*/  @!UP2 SYNCS.EXCH.64 URZ, [UR10+0xc0], UR8 ;  /* 0x0000c0080a3fa5b2 */ /* 0x0000e40008000100 */
[----:B------:R-:W-:Y:S01]  /*0780*/  ISETP.NE.AND.EX P0, PT, RZ, UR5, PT, P0 ;  /* 0x00000005ff007c0c */ /* 0x000fe2000bf05300 */
[----:B------:R0:W3:Y:S01]  /*0790*/  @!UP3 SYNCS.EXCH.64 URZ, [UR10+0xc8], UR8 ;  /* 0x0000c8080a3fb5b2 */ /* 0x0000e20008000100 */
[----:B------:R0:W3:Y:S01]  /*07a0*/  @!UP4 SYNCS.EXCH.64 URZ, [UR10+0xd0], UR8 ;  /* 0x0000d0080a3fc5b2 */ /* 0x0000e20008000100 */
[----:B------:R0:W3:Y:S01]  /*07b0*/  @!UP5 SYNCS.EXCH.64 URZ, [UR10+0xd8], UR8 ;  /* 0x0000d8080a3fd5b2 */ /* 0x0000e20008000100 */
[----:B------:R-:W-:Y:S01]  /*07c0*/  NOP ;  /* 0x0000000000007918 */ /* 0x000fe20000000000 */
[----:B---34-:R-:W-:Y:S08]  /*07d0*/  BAR.SYNC.DEFER_BLOCKING 0x0 ;  /* 0x0000000000007b1d */ /* 0x018ff00000010000 */
[----:B0-----:R-:W-:Y:S05]  /*07e0*/  @!P0 BRA `(.L_x_4) ;  /* 0x0000000000208947 */ /* 0x001fea0003800000 */
[----:B------:R-:W0:Y:S02]  /*07f0*/  LDC.64 R4, c[0x0][0x598] ;  /* 0x00016600ff047b82 */ /* 0x000e240000000a00 */
[----:B0-----:R-:W2:Y:S02]  /*0800*/  LDG.E.64 R4, desc[UR22][R4.64] ;  /* 0x0000001604047981 */ /* 0x001ea4000c1e1b00 */
[----:B--2---:R-:W-:-:S04]  /*0810*/  ISETP.NE.U32.AND P0, PT, R4, RZ, PT ;  /* 0x000000ff0400720c */ /* 0x004fc80003f05070 */
[----:B------:R-:W-:-:S13]  /*0820*/  ISETP.NE.AND.EX P0, PT, R5, RZ, PT, P0 ;  /* 0x000000ff0500720c */ /* 0x000fda0003f05300 */
[----:B------:R-:W-:Y:S05]  /*0830*/  @!P0 BRA `(.L_x_4) ;  /* 0x00000000000c8947 */ /* 0x000fea0003800000 */
[----:B------:R-:W2:Y:S02]  /*0840*/  LD.E R4, desc[UR22][R4.64] ;  /* 0x0000001604047980 */ /* 0x000ea4000c101900 */
[----:B--2---:R-:W-:Y:S01]  /*0850*/  R2UR UR24, R4 ;  /* 0x00000000041872ca */ /* 0x004fe200000e0000 */
[----:B------:R-:W-:-:S14]  /*0860*/  BRA `(.L_x_5) ;  /* 0x0000000000247947 */ /* 0x000fdc0003800000 */
.L_x_4:
[----:B------:R-:W-:Y:S02]  /*0870*/  ULDC.64 UR4, c[0x0][0x588] ;  /* 0x0001620000047ab9 */ /* 0x000fe40000000a00 */
[----:B------:R-:W-:-:S04]  /*0880*/  ISETP.NE.U32.AND P0, PT, RZ, UR4, PT ;  /* 0x00000004ff007c0c */ /* 0x000fc8000bf05070 */
[----:B------:R-:W-:-:S13]  /*0890*/  ISETP.NE.AND.EX P0, PT, RZ, UR5, PT, P0 ;  /* 0x00000005ff007c0c */ /* 0x000fda000bf05300 */
[----:B------:R-:W-:Y:S05]  /*08a0*/  @!P0 BRA `(.L_x_6) ;  /* 0x0000000000108947 */ /* 0x000fea0003800000 */
[----:B------:R-:W0:Y:S02]  /*08b0*/  LDC.64 R4, c[0x0][0x588] ;  /* 0x00016200ff047b82 */ /* 0x000e240000000a00 */
[----:B0-----:R-:W2:Y:S02]  /*08c0*/  LDG.E R4, desc[UR22][R4.64] ;  /* 0x0000001604047981 */ /* 0x001ea4000c1e1900 */
[----:B--2---:R-:W-:Y:S01]  /*08d0*/  R2UR UR24, R4 ;  /* 0x00000000041872ca */ /* 0x004fe200000e0000 */
[----:B------:R-:W-:-:S14]  /*08e0*/  BRA `(.L_x_5) ;  /* 0x0000000000047947 */ /* 0x000fdc0003800000 */
.L_x_6:
[----:B------:R-:W-:-:S05]  /*08f0*/  ULDC UR24, c[0x0][0x580] ;  /* 0x0001600000187ab9 */ /* 0x000fca0000000800 */
.L_x_5:
[----:B------:R-:W-:Y:S02]  /*0900*/  ULDC.64 UR4, c[0x0][0x5a0] ;  /* 0x0001680000047ab9 */ /* 0x000fe40000000a00 */
[----:B------:R-:W-:-:S04]  /*0910*/  ISETP.NE.U32.AND P0, PT, RZ, UR4, PT ;  /* 0x00000004ff007c0c */ /* 0x000fc8000bf05070 */
[----:B------:R-:W-:-:S13]  /*0920*/  ISETP.NE.AND.EX P0, PT, RZ, UR5, PT, P0 ;  /* 0x00000005ff007c0c */ /* 0x000fda000bf05300 */
[----:B------:R-:W-:Y:S05]  /*0930*/  @!P0 BRA `(.L_x_7) ;  /* 0x0000000000208947 */ /* 0x000fea0003800000 */
        /* <DEDUP_REMOVED lines=8> */
.L_x_7:
        /* <DEDUP_REMOVED lines=8> */
.L_x_9:
[----:B------:R-:W-:-:S05]  /*0a40*/  ULDC UR25, c[0x0][0x584] ;  /* 0x0001610000197ab9 */ /* 0x000fca0000000800 */
.L_x_8:
[----:B------:R-:W0:Y:S01]  /*0a50*/  LDC R0, c[0x0][0x65c] ;  /* 0x00019700ff007b82 */ /* 0x000e220000000800 */
[----:B------:R-:W1:Y:S01]  /*0a60*/  S2R R12, SR_CTAID.Y ;  /* 0x00000000000c7919 */ /* 0x000e620000002600 */
[----:B------:R-:W-:Y:S01]  /*0a70*/  IMAD.MOV.U32 R5, RZ, RZ, RZ ;  /* 0x000000ffff057224 */ /* 0x000fe200078e00ff */
[----:B------:R-:W-:Y:S01]  /*0a80*/  UISETP.NE.AND UP0, UPT, UR14, 0x2, UPT ;  /* 0x000000020e00788c */ /* 0x000fe2000bf05270 */
[----:B------:R-:W2:Y:S01]  /*0a90*/  S2R R4, SR_CTAID.X ;  /* 0x0000000000047919 */ /* 0x000ea20000002500 */
[----:B------:R-:W-:Y:S01]  /*0aa0*/  ULDC UR7, c[0x0][0x28c] ;  /* 0x0000a30000077ab9 */ /* 0x000fe20000000800 */
[----:B------:R-:W-:Y:S01]  /*0ab0*/  UMOV UR5, URZ ;  /* 0x0000003f00057c82 */ /* 0x000fe20008000000 */
[----:B------:R-:W-:Y:S02]  /*0ac0*/  UIADD3 UR7, UR7, 0x3f, URZ ;  /* 0x0000003f07077890 */ /* 0x000fe4000fffe03f */
[----:B------:R-:W-:Y:S01]  /*0ad0*/  PLOP3.LUT P0, PT, PT, PT, UP0, 0x80, 0x0 ;  /* 0x000000000000781c */ /* 0x000fe20003f0f008 */
[----:B------:R-:W-:Y:S01]  /*0ae0*/  UMOV UR4, URZ ;  /* 0x0000003f00047c82 */ /* 0x000fe20008000000 */
[----:B------:R-:W-:Y:S01]  /*0af0*/  ULDC.64 UR18, c[0x0][0x650] ;  /* 0x0001940000127ab9 */ /* 0x000fe20000000a00 */
[----:B------:R-:W-:-:S04]  /*0b00*/  USHF.R.S32.HI UR10, URZ, 0x1f, UR7 ;  /* 0x0000001f3f0a7899 */ /* 0x000fc80008011407 */
[----:B------:R-:W-:-:S04]  /*0b10*/  ULEA.HI UR10, UR10, UR7, URZ, 0x6 ;  /* 0x000000070a0a7291 */ /* 0x000fc8000f8f303f */
[----:B------:R-:W-:Y:S01]  /*0b20*/  USHF.R.S32.HI UR14, URZ, 0x6, UR10 ;  /* 0x000000063f0e7899 */ /* 0x000fe2000801140a */
[----:B0-----:R-:W-:-:S13]  /*0b30*/  ISETP.NE.AND P2, PT, R0, 0x1, PT ;  /* 0x000000010000780c */ /* 0x001fda0003f45270 */
[----:B------:R-:W2:Y:S01]  /*0b40*/  @P2 LDC R9, c[0x0][0x10] ;  /* 0x00000400ff092b82 */ /* 0x000ea20000000800 */
[----:B-1----:R-:W-:Y:S02]  /*0b50*/  @P2 IMAD.MOV.U32 R6, RZ, RZ, R12 ;  /* 0x000000ffff062224 */ /* 0x002fe400078e000c */
[----:B------:R-:W-:-:S05]  /*0b60*/  @P2 IMAD.MOV.U32 R7, RZ, RZ, RZ ;  /* 0x000000ffff072224 */ /* 0x000fca00078e00ff */
[----:B------:R-:W0:Y:S01]  /*0b70*/  @!P2 LDC R11, c[0x0][0xc] ;  /* 0x00000300ff0bab82 */ /* 0x000e220000000800 */
[----:B------:R-:W-:Y:S01]  /*0b80*/  ULDC UR8, c[0x0][0xc] ;  /* 0x0000030000087ab9 */ /* 0x000fe20000000800 */
[----:B------:R-:W-:Y:S01]  /*0b90*/  ULDC UR9, c[0x0][0x10] ;  /* 0x0000040000097ab9 */ /* 0x000fe20000000800 */
[----:B------:R-:W-:Y:S01]  /*0ba0*/  ULDC UR7, c[0x0][0x14] ;  /* 0x0000050000077ab9 */ /* 0x000fe20000000800 */
[----:B------:R-:W-:-:S04]  /*0bb0*/  UIMAD.WIDE.U32 UR8, UR8, UR9, URZ ;  /* 0x00000009080872a5 */ /* 0x000fc8000f8e003f */
[----:B------:R-:W-:Y:S02]  /*0bc0*/  UIMAD.WIDE.U32 UR20, UR8, UR7, URZ ;  /* 0x00000007081472a5 */ /* 0x000fe4000f8e003f */
[----:B------:R-:W-:-:S04]  /*0bd0*/  UIMAD UR15, UR9, UR7, URZ ;  /* 0x00000007090f72a4 */ /* 0x000fc8000f8e023f */
[----:B------:R-:W-:Y:S01]  /*0be0*/  UIADD3 UR15, UR21, UR15, URZ ;  /* 0x0000000f150f7290 */ /* 0x000fe2000fffe03f */
[----:B--2---:R-:W-:-:S04]  /*0bf0*/  @P2 IMAD.WIDE.U32 R8, R4, R9, R6 ;  /* 0x0000000904082225 */ /* 0x004fc800078e0006 */
[----:B------:R-:W-:Y:S02]  /*0c00*/  @P2 IMAD.MOV.U32 R13, RZ, RZ, R8 ;  /* 0x000000ffff0d2224 */ /* 0x000fe400078e0008 */
[----:B0-----:R-:W-:-:S04]  /*0c10*/  @!P2 IMAD.WIDE.U32 R6, R11, R12, R4 ;  /* 0x0000000c0b06a225 */ /* 0x001fc800078e0004 */
[----:B------:R-:W-:Y:S02]  /*0c20*/  @P2 IMAD.MOV.U32 R11, RZ, RZ, RZ ;  /* 0x000000ffff0b2224 */ /* 0x000fe400078e00ff */
[----:B------:R-:W-:Y:S02]  /*0c30*/  @!P2 IMAD.MOV.U32 R13, RZ, RZ, R6 ;  /* 0x000000ffff0da224 */ /* 0x000fe400078e0006 */
[----:B------:R-:W-:Y:S02]  /*0c40*/  @P2 IMAD.IADD R10, R9, 0x1, R11 ;  /* 0x00000001090a2824 */ /* 0x000fe400078e020b */
[----:B------:R-:W-:Y:S01]  /*0c50*/  @!P2 IMAD.MOV.U32 R10, RZ, RZ, R7 ;  /* 0x000000ffff0aa224 */ /* 0x000fe200078e0007 */
[----:B------:R0:W-:Y:S01]  /*0c60*/  STL [R1+0x80], R13 ;  /* 0x0000800d01007387 */ /* 0x0001e20000100800 */
[----:B------:R-:W-:Y:S02]  /*0c70*/  IMAD.MOV.U32 R18, RZ, RZ, R13 ;  /* 0x000000ffff127224 */ /* 0x000fe400078e000d */
[----:B------:R-:W-:Y:S01]  /*0c80*/  IMAD.MOV.U32 R19, RZ, RZ, R10 ;  /* 0x000000ffff137224 */ /* 0x000fe200078e000a */
[----:B------:R0:W-:Y:S01]  /*0c90*/  STL [R1+0x7c], R10 ;  /* 0x00007c0a01007387 */ /* 0x0001e20000100800 */
[----:B------:R-:W-:Y:S05]  /*0ca0*/  @P0 BRA `(.L_x_10) ;  /* 0x0000000000280947 */ /* 0x000fea0003800000 */
[----:B------:R-:W-:Y:S01]  /*0cb0*/  IADD3 R18, P0, R18, UR20, RZ ;  /* 0x0000001412127c10 */ /* 0x000fe2000ff1e0ff */
[----:B------:R-:W-:Y:S02]  /*0cc0*/  UISETP.GE.U32.AND UP0, UPT, UR14, 0xb, UPT ;  /* 0x0000000b0e00788c */ /* 0x000fe4000bf06070 */
[----:B------:R-:W-:Y:S01]  /*0cd0*/  UIMAD.WIDE.U32 UR4, UR14, -0x45d1745d, URZ ;  /* 0xba2e8ba30e0478a5 */ /* 0x000fe2000f8e003f */
[----:B------:R-:W-:Y:S01]  /*0ce0*/  IADD3.X R19, R19, UR15, RZ, P0, !PT ;  /* 0x0000000f13137c10 */ /* 0x000fe200087fe4ff */
[----:B------:R1:W-:Y:S02]  /*0cf0*/  STL [R1+0x80], R18 ;  /* 0x0000801201007387 */ /* 0x0003e40000100800 */
[----:B------:R-:W-:Y:S02]  /*0d00*/  USHF.R.U32.HI UR5, URZ, 0x3, UR5 ;  /* 0x000000033f057899 */ /* 0x000fe40008011605 */
[----:B------:R1:W-:Y:S01]  /*0d10*/  STL [R1+0x7c], R19 ;  /* 0x00007c1301007387 */ /* 0x0003e20000100800 */
[----:B------:R-:W-:-:S02]  /*0d20*/  UMOV UR4, URZ ;  /* 0x0000003f00047c82 */ /* 0x000fc40008000000 */
[----:B------:R-:W-:Y:S02]  /*0d30*/  @UP0 ULOP3.LUT UR4, UR5, 0x1, URZ, 0xc0, !UPT ;  /* 0x0000000105040892 */ /* 0x000fe4000f8ec03f */
[----:B------:R-:W-:-:S12]  /*0d40*/  UIMAD UR5, UR5, -0xb, UR14 ;  /* 0xfffffff5050578a4 */ /* 0x000fd8000f8e020e */
.L_x_10:
[----:B------:R-:W-:Y:S01]  /*0d50*/  IMAD.MOV.U32 R8, RZ, RZ, -0x1 ;  /* 0xffffffffff087424 */ /* 0x000fe200078e00ff */
[----:B------:R-:W-:Y:S01]  /*0d60*/  ISETP.GE.U32.AND P0, PT, R18, UR18, PT ;  /* 0x0000001212007c0c */ /* 0x000fe2000bf06070 */
[----:B------:R-:W-:Y:S01]  /*0d70*/  IMAD.MOV.U32 R6, RZ, RZ, -0x1 ;  /* 0xffffffffff067424 */ /* 0x000fe200078e00ff */
[----:B------:R-:W-:Y:S01]  /*0d80*/  PRMT R0, RZ, 0x7610, R0 ;  /* 0x00007610ff007816 */ /* 0x000fe20000000000 */
[----:B------:R-:W-:Y:S01]  /*0d90*/  IMAD.MOV.U32 R7, RZ, RZ, -0x1 ;  /* 0xffffffffff077424 */ /* 0x000fe200078e00ff */
[----:B------:R2:W-:Y:S01]  /*0da0*/  STL [R1+0x84], R8 ;  /* 0x0000840801007387 */ /* 0x0005e20000100800 */
[----:B------:R-:W-:-:S03]  /*0db0*/  ISETP.GE.U32.AND.EX P0, PT, R19, UR19, PT, P0 ;  /* 0x0000001313007c0c */ /* 0x000fc6000bf06100 */
[----:B------:R2:W-:Y:S04]  /*0dc0*/  STL [R1+0x78], R6 ;  /* 0x0000780601007387 */ /* 0x0005e80000100800 */
[----:B------:R2:W-:Y:S06]  /*0dd0*/  STL [R1+0x88], R7 ;  /* 0x0000880701007387 */ /* 0x0005ec0000100800 */
[----:B------:R-:W-:Y:S05]  /*0de0*/  @P0 BRA `(.L_x_11) ;  /* 0x0000000400680947 */ /* 0x000fea0003800000 */
[----:B------:R-:W3:Y:S01]  /*0df0*/  LDC.64 R14, c[0x0][0x628] ;  /* 0x00018a00ff0e7b82 */ /* 0x000ee20000000a00 */
[----:B--2---:R-:W-:Y:S02]  /*0e00*/  IMAD.MOV.U32 R6, RZ, RZ, R18 ;  /* 0x000000ffff067224 */ /* 0x004fe400078e0012 */
[----:B------:R-:W-:-:S05]  /*0e10*/  IMAD.MOV.U32 R7, RZ, RZ, R19 ;  /* 0x000000ffff077224 */ /* 0x000fca00078e0013 */
[----:B------:R-:W2:Y:S08]  /*0e20*/  LDC R0, c[0x0][0x630] ;  /* 0x00018c00ff007b82 */ /* 0x000eb00000000800 */
[----:B------:R-:W4:Y:S01]  /*0e30*/  LDC.64 R16, c[0x0][0x620] ;  /* 0x00018800ff107b82 */ /* 0x000f220000000a00 */
[----:B---3--:R-:W-:-:S04]  /*0e40*/  ISETP.NE.U32.AND P0, PT, R14, RZ, PT ;  /* 0x000000ff0e00720c */ /* 0x008fc80003f05070 */
[----:B------:R-:W-:-:S13]  /*0e50*/  ISETP.NE.AND.EX P0, PT, R15, RZ, PT, P0 ;  /* 0x000000ff0f00720c */ /* 0x000fda0003f05300 */
[----:B--2-4-:R-:W-:Y:S05]  /*0e60*/  @!P0 BRA `(.L_x_12) ;  /* 0x0000000000288947 */ /* 0x014fea0003800000 */
[----:B------:R-:W2:Y:S02]  /*0e70*/  LDC R11, c[0x0][0x634] ;  /* 0x00018d00ff0b7b82 */ /* 0x000ea40000000800 */
[----:B--2---:R-:W-:-:S05]  /*0e80*/  IADD3 R11, P0, R18, R11, RZ ;  /* 0x0000000b120b7210 */ /* 0x004fca0007f1e0ff */
[----:B0-----:R-:W-:-:S04]  /*0e90*/  IMAD.X R13, RZ, RZ, R19, P0 ;  /* 0x000000ffff0d7224 */ /* 0x001fc800000e0613 */
[----:B------:R-:W-:-:S04]  /*0ea0*/  IMAD.WIDE.U32 R6, R13, R14, RZ ;  /* 0x0000000e0d067225 */ /* 0x000fc800078e00ff */
[----:B------:R-:W-:-:S04]  /*0eb0*/  IMAD.WIDE.U32 R8, P0, R11, R15, R6 ;  /* 0x0000000f0b087225 */ /* 0x000fc80007800006 */
[----:B------:R-:W-:-:S04]  /*0ec0*/  IMAD.WIDE.U32 R6, R11, R14, RZ ;  /* 0x0000000e0b067225 */ /* 0x000fc800078e00ff */
[----:B------:R-:W-:Y:S01]  /*0ed0*/  IMAD.X R11, RZ, RZ, RZ, P0 ;  /* 0x000000ffff0b7224 */ /* 0x000fe200000e06ff */
[----:B------:R-:W-:Y:S01]  /*0ee0*/  IADD3 RZ, P0, R7, R8, RZ ;  /* 0x0000000807ff7210 */ /* 0x000fe20007f1e0ff */
[----:B------:R-:W-:-:S04]  /*0ef0*/  IMAD.MOV.U32 R10, RZ, RZ, R9 ;  /* 0x000000ffff0a7224 */ /* 0x000fc800078e0009 */
[----:B------:R-:W-:-:S08]  /*0f00*/  IMAD.WIDE.U32.X R6, R13, R15, R10, P0 ;  /* 0x0000000f0d067225 */ /* 0x000fd000000e040a */
.L_x_12:
[-CC-:B------:R-:W-:Y:S01]  /*0f10*/  SHF.R.U64 R25, R6, R0.reuse, R7.reuse ;  /* 0x0000000006197219 */ /* 0x180fe20000001207 */
[----:B0-----:R-:W0:Y:S01]  /*0f20*/  LDC R10, c[0x0][0x618] ;  /* 0x00018600ff0a7b82 */ /* 0x001e220000000800 */
[----:B------:R-:W-:Y:S01]  /*0f30*/  SHF.R.U32.HI R5, RZ, R0, R7 ;  /* 0x00000000ff057219 */ /* 0x000fe20000011607 */
[----:B------:R-:W-:Y:S01]  /*0f40*/  IMAD.MOV.U32 R6, RZ, RZ, R18 ;  /* 0x000000ffff067224 */ /* 0x000fe200078e0012 */
[----:B------:R-:W-:Y:S01]  /*0f50*/  IADD3 R9, P0, RZ, -R25, RZ ;  /* 0x80000019ff097210 */ /* 0x000fe20007f1e0ff */
[----:B------:R-:W-:Y:S01]  /*0f60*/  IMAD.MOV.U32 R7, RZ, RZ, R19 ;  /* 0x000000ffff077224 */ /* 0x000fe200078e0013 */
[----:B------:R-:W-:Y:S01]  /*0f70*/  I2FP.F32.U32 R0, R4 ;  /* 0x0000000400007245 */ /* 0x000fe20000201000 */
[----:B------:R-:W-:Y:S02]  /*0f80*/  ULDC UR7, c[0x0][0x150] ;  /* 0x0000540000077ab9 */ /* 0x000fe40000000800 */
[----:B------:R-:W2:Y:S01]  /*0f90*/  LDC.64 R22, c[0x0][0x640] ;  /* 0x00019000ff167b82 */ /* 0x000ea20000000a00 */
[----:B------:R-:W-:-:S02]  /*0fa0*/  IMAD.X R11, RZ, RZ, ~R5, P0 ;  /* 0x000000ffff0b7224 */ /* 0x000fc400000e0e05 */
[----:B------:R-:W-:Y:S01]  /*0fb0*/  FMUL R0, R0, UR7 ;  /* 0x0000000700007c20 */ /* 0x000fe20008400000 */
[----:B------:R-:W-:Y:S01]  /*0fc0*/  IMAD.WIDE.U32 R6, R9, R16, R6 ;  /* 0x0000001009067225 */ /* 0x000fe200078e0006 */
[----:B------:R-:W-:-:S03]  /*0fd0*/  ULDC UR7, c[0x0][0x154] ;  /* 0x0000550000077ab9 */ /* 0x000fc60000000800 */
[----:B------:R-:W-:Y:S01]  /*0fe0*/  IMAD R8, R11, R16, RZ ;  /* 0x000000100b087224 */ /* 0x000fe200078e02ff */
[----:B------:R-:W3:Y:S01]  /*0ff0*/  LDC R5, c[0x0][0x144] ;  /* 0x00005100ff057b82 */ /* 0x000ee20000000800 */
[----:B------:R-:W4:Y:S02]  /*1000*/  F2I.U32.TRUNC.NTZ R0, R0 ;  /* 0x0000000000007305 */ /* 0x000f24000020f000 */
[----:B------:R-:W-:-:S04]  /*1010*/  IMAD R9, R9, R17, R8 ;  /* 0x0000001109097224 */ /* 0x000fc800078e0208 */
[----:B------:R-:W-:Y:S01]  /*1020*/  IMAD.IADD R7, R7, 0x1, R9 ;  /* 0x0000000107077824 */ /* 0x000fe200078e0209 */
[----:B------:R-:W5:Y:S01]  /*1030*/  LDC R16, c[0x0][0x608] ;  /* 0x00018200ff107b82 */ /* 0x000f620000000800 */
[----:B------:R-:W-:-:S03]  /*1040*/  IMAD.MOV.U32 R9, RZ, RZ, -0x1 ;  /* 0xffffffffff097424 */ /* 0x000fc600078e00ff */
[--C-:B0-----:R-:W-:Y:S02]  /*1050*/  SHF.R.U64 R14, R6, R10, R7.reuse ;  /* 0x0000000a060e7219 */ /* 0x101fe40000001207 */
[----:B------:R-:W-:Y:S02]  /*1060*/  I2FP.F32.U32 R6, R12 ;  /* 0x0000000c00067245 */ /* 0x000fe40000201000 */
[----:B------:R-:W0:Y:S01]  /*1070*/  LDC R20, c[0x0][0x658] ;  /* 0x00019600ff147b82 */ /* 0x000e220000000800 */
[----:B--2---:R-:W-:Y:S01]  /*1080*/  ISETP.NE.U32.AND P0, PT, R22, RZ, PT ;  /* 0x000000ff1600720c */ /* 0x004fe20003f05070 */
[----:B----4-:R-:W-:Y:S02]  /*1090*/  IMAD.MOV R8, RZ, RZ, -R0 ;  /* 0x000000ffff087224 */ /* 0x010fe400078e0a00 */
[----:B------:R-:W-:Y:S01]  /*10a0*/  FMUL R6, R6, UR7 ;  /* 0x0000000706067c20 */ /* 0x000fe20008400000 */
[----:B------:R-:W-:Y:S02]  /*10b0*/  SHF.R.U32.HI R7, RZ, R10, R7 ;  /* 0x0000000aff077219 */ /* 0x000fe40000011607 */
[----:B------:R-:W-:Y:S01]  /*10c0*/  ISETP.NE.AND.EX P0, PT, R23, RZ, PT, P0 ;  /* 0x000000ff1700720c */ /* 0x000fe20003f05300 */
[----:B------:R2:W4:Y:S01]  /*10d0*/  F2I.U32.TRUNC.NTZ R13, R6 ;  /* 0x00000006000d7305 */ /* 0x000522000020f000 */
[----:B------:R-:W2:Y:S01]  /*10e0*/  LDC R15, c[0x0][0x148] ;  /* 0x00005200ff0f7b82 */ /* 0x000ea20000000800 */
[----:B---3--:R-:W-:-:S07]  /*10f0*/  IMAD R0, R5, R8, R4 ;  /* 0x0000000805007224 */ /* 0x008fce00078e0204 */
[----:B-1----:R-:W1:Y:S01]  /*1100*/  LDC R18, c[0x0][0x600] ;  /* 0x00018000ff127b82 */ /* 0x002e620000000800 */
[-CC-:B-----5:R-:W-:Y:S02]  /*1110*/  SHF.R.U64 R26, R14, R16.reuse, R7.reuse ;  /* 0x000000100e1a7219 */ /* 0x1a0fe40000001207 */
[----:B------:R-:W-:Y:S01]  /*1120*/  SHF.R.U32.HI R5, RZ, R16, R7 ;  /* 0x00000010ff057219 */ /* 0x000fe20000011607 */
[----:B------:R-:W-:-:S04]  /*1130*/  IMAD.MOV.U32 R7, RZ, RZ, 0x1 ;  /* 0x00000001ff077424 */ /* 0x000fc800078e00ff */
[----:B------:R-:W3:Y:S01]  /*1140*/  LDC R19, c[0x0][0x648] ;  /* 0x00019200ff137b82 */ /* 0x000ee20000000800 */
[-C--:B0-----:R-:W-:Y:S02]  /*1150*/  SHF.L.U32 R4, R9, R20.reuse, RZ ;  /* 0x0000001409047219 */ /* 0x081fe400000006ff */
[--C-:B------:R-:W-:Y:S02]  /*1160*/  SHF.R.U64 R16, R26, R20, R5.reuse ;  /* 0x000000141a107219 */ /* 0x100fe40000001205 */
[----:B------:R-:W-:Y:S02]  /*1170*/  LOP3.LUT R11, RZ, R4, RZ, 0x33, !PT ;  /* 0x00000004ff0b7212 */ /* 0x000fe400078e33ff */
[-C--:B------:R-:W-:Y:S01]  /*1180*/  SHF.R.U32.HI R5, RZ, R20.reuse, R5 ;  /* 0x00000014ff057219 */ /* 0x080fe20000011605 */
[----:B------:R-:W0:Y:S01]  /*1190*/  LDC R21, c[0x0][0x638] ;  /* 0x00018e00ff157b82 */ /* 0x000e220000000800 */
[----:B------:R-:W-:Y:S01]  /*11a0*/  SHF.L.U32 R10, R7, R20, RZ ;  /* 0x00000014070a7219 */ /* 0x000fe200000006ff */
[----:B------:R-:W-:-:S06]  /*11b0*/  IMAD.MOV.U32 R4, RZ, RZ, R16 ;  /* 0x000000ffff047224 */ /* 0x000fcc00078e0010 */
[----:B------:R-:W0:Y:S01]  /*11c0*/  LDC R24, c[0x0][0x610] ;  /* 0x00018400ff187b82 */ /* 0x000e220000000800 */
[----:B--2-4-:R-:W-:Y:S05]  /*11d0*/  @!P0 BRA `(.L_x_13) ;  /* 0x0000000000288947 */ /* 0x014fea0003800000 */
[----:B------:R-:W2:Y:S02]  /*11e0*/  LDC R9, c[0x0][0x64c] ;  /* 0x00019300ff097b82 */ /* 0x000ea40000000800 */
[----:B--2---:R-:W-:-:S05]  /*11f0*/  IADD3 R9, P0, R16, R9, RZ ;  /* 0x0000000910097210 */ /* 0x004fca0007f1e0ff */
[----:B------:R-:W-:-:S04]  /*1200*/  IMAD.X R17, RZ, RZ, R5, P0 ;  /* 0x000000ffff117224 */ /* 0x000fc800000e0605 */
[----:B------:R-:W-:-:S04]  /*1210*/  IMAD.WIDE.U32 R4, R17, R22, RZ ;  /* 0x0000001611047225 */ /* 0x000fc800078e00ff */
[----:B------:R-:W-:-:S04]  /*1220*/  IMAD.WIDE.U32 R6, P0, R9, R23, R4 ;  /* 0x0000001709067225 */ /* 0x000fc80007800004 */
[----:B------:R-:W-:-:S04]  /*1230*/  IMAD.WIDE.U32 R4, R9, R22, RZ ;  /* 0x0000001609047225 */ /* 0x000fc800078e00ff */
[----:B------:R-:W-:Y:S01]  /*1240*/  IMAD.X R9, RZ, RZ, RZ, P0 ;  /* 0x000000ffff097224 */ /* 0x000fe200000e06ff */
[----:B------:R-:W-:Y:S01]  /*1250*/  IADD3 RZ, P0, R5, R6, RZ ;  /* 0x0000000605ff7210 */ /* 0x000fe20007f1e0ff */
[----:B------:R-:W-:-:S04]  /*1260*/  IMAD.MOV.U32 R8, RZ, RZ, R7 ;  /* 0x000000ffff087224 */ /* 0x000fc800078e0007 */
[----:B------:R-:W-:-:S08]  /*1270*/  IMAD.WIDE.U32.X R4, R17, R23, R8, P0 ;  /* 0x0000001711047225 */ /* 0x000fd000000e0408 */
.L_x_13:
[----:B---3--:R-:W-:Y:S01]  /*1280*/  SHF.R.U64 R4, R4, R19, R5 ;  /* 0x0000001304047219 */ /* 0x008fe20000001205 */
[----:B-1----:R-:W-:Y:S01]  /*1290*/  VIADD R5, R18, 0xffffffff ;  /* 0xffffffff12057836 */ /* 0x002fe20000000000 */
[----:B------:R-:W-:Y:S01]  /*12a0*/  LOP3.LUT R11, R26, R11, RZ, 0xc0, !PT ;  /* 0x0000000b1a0b7212 */ /* 0x000fe200078ec0ff */
[----:B------:R-:W-:Y:S02]  /*12b0*/  IMAD.MOV R13, RZ, RZ, -R13 ;  /* 0x000000ffff0d7224 */ /* 0x000fe400078e0a0d */
[----:B------:R-:W-:Y:S01]  /*12c0*/  IMAD.MOV R6, RZ, RZ, -R4 ;  /* 0x000000ffff067224 */ /* 0x000fe200078e0a04 */
[----:B------:R-:W-:Y:S01]  /*12d0*/  LOP3.LUT R14, R14, R5, RZ, 0xc0, !PT ;  /* 0x000000050e0e7212 */ /* 0x000fe200078ec0ff */
[----:B------:R-:W-:Y:S02]  /*12e0*/  @P2 IMAD R0, R15, R13, R12 ;  /* 0x0000000d0f002224 */ /* 0x000fe400078e020c */
[----:B------:R-:W-:Y:S02]  /*12f0*/  IMAD R11, R10, R4, R11 ;  /* 0x000000040a0b7224 */ /* 0x000fe400078e020b */
[----:B0-----:R-:W-:-:S02]  /*1300*/  IMAD R5, R6, R21, R16 ;  /* 0x0000001506057224 */ /* 0x001fc400078e0210 */
[----:B------:R-:W-:Y:S02]  /*1310*/  IMAD R4, R11, R24, R0 ;  /* 0x000000180b047224 */ /* 0x000fe400078e0200 */
[----:B------:R-:W-:Y:S02]  /*1320*/  IMAD R5, R5, R18, R14 ;  /* 0x0000001205057224 */ /* 0x000fe400078e020e */
[----:B------:R-:W-:-:S03]  /*1330*/  IMAD.MOV.U32 R0, RZ, RZ, 0x1 ;  /* 0x00000001ff007424 */ /* 0x000fc600078e00ff */
[----:B------:R-:W-:Y:S02]  /*1340*/  SEL R6, R5, R4, !P2 ;  /* 0x0000000405067207 */ /* 0x000fe40005000000 */
[----:B------:R-:W-:-:S03]  /*1350*/  SEL R4, R4, R5, !P2 ;  /* 0x0000000504047207 */ /* 0x000fc60005000000 */
[----:B------:R3:W-:Y:S04]  /*1360*/  STL [R1+0x88], R6 ;  /* 0x0000880601007387 */ /* 0x0007e80000100800 */
[----:B------:R3:W-:Y:S04]  /*1370*/  STL [R1+0x78], R25 ;  /* 0x0000781901007387 */ /* 0x0007e80000100800 */
[----:B------:R3:W-:Y:S02]  /*1380*/  STL [R1+0x84], R4 ;  /* 0x0000840401007387 */ /* 0x0007e40000100800 */
.L_x_11:
[----:B------:R-:W-:Y:S05]  /*1390*/  @!P1 BRA `(.L_x_14) ;  /* 0x000000d800c49947 */ /* 0x000fea0003800000 */
[----:B------:R-:W-:-:S06]  /*13a0*/  UISETP.GT.U32.AND UP0, UPT, UR12, 0x1, UPT ;  /* 0x000000010c00788c */ /* 0x000fcc000bf04070 */
[----:B------:R-:W-:-:S13]  /*13b0*/  PLOP3.LUT P0, PT, PT, PT, UP0, 0x80, 0x0 ;  /* 0x000000000000781c */ /* 0x000fda0003f0f008 */
[----:B------:R-:W-:Y:S05]  /*13c0*/  @P0 EXIT ;  /* 0x000000000000094d */ /* 0x000fea0003800000 */
.L_x_15:
[----:B------:R-:W-:-:S08]  /*13d0*/  NOP ;  /* 0x0000000000007918 */ /* 0x000fd00000000000 */
[----:B------:R-:W4:Y:S02]  /*13e0*/  USETMAXREG.TRY_ALLOC.CTAPOOL UP0, 0xe8 ;  /* 0x000000e8000079c8 */ /* 0x000f240008000600 */
[----:B----4-:R-:W-:-:S13]  /*13f0*/  PLOP3.LUT P0, PT, PT, PT, UP0, 0x80, 0x0 ;  /* 0x000000000000781c */ /* 0x010fda0003f0f008 */
[----:B------:R-:W-:Y:S05]  /*1400*/  @!P0 BRA `(.L_x_15) ;  /* 0xfffffffc00f08947 */ /* 0x000fea000383ffff */
[----:B------:R-:W-:-:S13]  /*1410*/  LOP3.LUT P0, RZ, R0, 0xff, RZ, 0xc0, !PT ;  /* 0x000000ff00ff7812 */ /* 0x000fda000780c0ff */
[----:B------:R-:W-:Y:S05]  /*1420*/  @!P0 EXIT ;  /* 0x000000000000894d */ /* 0x000fea0003800000 */
[----:B------:R-:W4:Y:S01]  /*1430*/  S2UR UR6, SR_CgaCtaId ;  /* 0x00000000000679c3 */ /* 0x000f220000008800 */
[----:B------:R-:W-:Y:S01]  /*1440*/  SHF.R.S32.HI R0, RZ, 0x1f, R3 ;  /* 0x0000001fff007819 */ /* 0x000fe20000011403 */
[----:B------:R-:W-:Y:S01]  /*1450*/  UIADD3 UR7, UR17, -0x1, URZ ;  /* 0xffffffff11077890 */ /* 0x000fe2000fffe03f */
[----:B------:R-:W-:Y:S02]  /*1460*/  UMOV UR12, 0x400 ;  /* 0x00000400000c7882 */ /* 0x000fe40000000000 */
[CC--:B------:R-:W-:Y:S01]  /*1470*/  LEA.HI R2, R0.reuse, R3.reuse, RZ, 0x2 ;  /* 0x0000000300027211 */ /* 0x0c0fe200078f10ff */
[----:B------:R-:W-:Y:S01]  /*1480*/  UISETP.LT.AND UP0, UPT, UR14, 0x1, UPT ;  /* 0x000000010e00788c */ /* 0x000fe2000bf01270 */
[----:B------:R-:W-:Y:S01]  /*1490*/  LEA.HI R0, R0, R3, RZ, 0x5 ;  /* 0x0000000300007211 */ /* 0x000fe200078f28ff */
[----:B------:R-:W-:Y:S01]  /*14a0*/  ULOP3.LUT UR26, UR13, 0x1, URZ, 0xfc, !UPT ;  /* 0x000000010d1a7892 */ /* 0x000fe2000f8efc3f */
[--C-:B---3--:R-:W-:Y:S01]  /*14b0*/  SHF.R.S32.HI R4, RZ, 0x2, R2.reuse ;  /* 0x00000002ff047819 */ /* 0x108fe20000011402 */
[----:B------:R-:W-:Y:S01]  /*14c0*/  USEL UR16, UR14, 0x1, UP0 ;  /* 0x000000010e107887 */ /* 0x000fe20008000000 */
[----:B------:R-:W-:Y:S01]  /*14d0*/  SHF.R.S32.HI R5, RZ, 0x1f, R2 ;  /* 0x0000001fff057819 */ /* 0x000fe20000011402 */
[----:B------:R-:W-:-:S02]  /*14e0*/  UISETP.NE.AND UP0, UPT, UR7, URZ, UPT ;  /* 0x0000003f0700728c */ /* 0x000fc4000bf05270 */
[----:B------:R-:W-:Y:S01]  /*14f0*/  USHF.L.U32 UR27, UR14, 0x1, URZ ;  /* 0x000000010e1b7899 */ /* 0x000fe2000800063f */
[----:B------:R-:W-:Y:S01]  /*1500*/  LEA.HI R5, R5, R4, RZ, 0x3 ;  /* 0x0000000405057211 */ /* 0x000fe200078f18ff */
[----:B------:R-:W-:Y:S02]  /*1510*/  UIADD3 UR16, -UR16, UR14, URZ ;  /* 0x0000000e10107290 */ /* 0x000fe4000fffe13f */
[----:B------:R-:W-:Y:S01]  /*1520*/  USEL UR29, URZ, 0x1, UP0 ;  /* 0x000000013f1d7887 */ /* 0x000fe20008000000 */
[----:B------:R-:W-:Y:S01]  /*1530*/  LOP3.LUT R5, R5, 0xfffffff8, RZ, 0xc0, !PT ;  /* 0xfffffff805057812 */ /* 0x000fe200078ec0ff */
[----:B----4-:R-:W-:-:S04]  /*1540*/  ULEA UR12, UR6, UR12, 0x18 ;  /* 0x0000000c060c7291 */ /* 0x010fc8000f8ec03f */
[----:B------:R-:W-:Y:S01]  /*1550*/  IMAD.IADD R2, R4, 0x1, -R5 ;  /* 0x0000000104027824 */ /* 0x000fe200078e0a05 */
[----:B------:R-:W-:Y:S01]  /*1560*/  USHF.L.U32 UR6, UR7, 0x3, URZ ;  /* 0x0000000307067899 */ /* 0x000fe2000800063f */
[----:B------:R-:W-:Y:S01]  /*1570*/  SHF.R.S32.HI R5, RZ, 0x5, R0 ;  /* 0x00000005ff057819 */ /* 0x000fe20000011400 */
[----:B------:R-:W-:Y:S02]  /*1580*/  UIADD3 UR28, UR12, 0xc0, URZ ;  /* 0x000000c00c1c7890 */ /* 0x000fe4000fffe03f */
[----:B------:R-:W-:Y:S01]  /*1590*/  ULOP3.LUT UR6, UR6, 0x8, URZ, 0xc0, !UPT ;  /* 0x0000000806067892 */ /* 0x000fe2000f8ec03f */
[--C-:B------:R-:W-:Y:S01]  /*15a0*/  SHF.R.S32.HI R3, RZ, 0x1f, R2.reuse ;  /* 0x0000001fff037819 */ /* 0x100fe20000011402 */
[C-C-:B------:R-:W-:Y:S01]  /*15b0*/  IMAD R0, R5.reuse, -0x10, -R2.reuse ;  /* 0xfffffff005007824 */ /* 0x140fe200078e0a02 */
[----:B------:R-:W-:Y:S02]  /*15c0*/  ULEA UR17, UR17, UR28, 0x3 ;  /* 0x0000001c11117291 */ /* 0x000fe4000f8e183f */
[----:B------:R-:W-:Y:S01]  /*15d0*/  ULOP3.LUT UR30, UR6, 0x8, URZ, 0x3c, !UPT ;  /* 0x00000008061e7892 */ /* 0x000fe2000f8e3c3f */
[----:B------:R-:W-:Y:S01]  /*15e0*/  IMAD.WIDE R2, R5, 0x10, R2 ;  /* 0x0000001005027825 */ /* 0x000fe200078e0202 */
[----:B------:R-:W-:-:S03]  /*15f0*/  ULOP3.LUT UR18, UR6, 0x18, URZ, 0x3c, !UPT ;  /* 0x0000001806127892 */ /* 0x000fc6000f8e3c3f */
[----:B------:R-:W-:Y:S02]  /*1600*/  ULDC UR6, c[0x0][0x284] ;  /* 0x0000a10000067ab9 */ /* 0x000fe40000000800 */
[----:B------:R-:W-:-:S05]  /*1610*/  VIADD R0, R0, UR6 ;  /* 0x0000000600007c36 */ /* 0x000fca0008000000 */
[----:B------:R3:W-:Y:S04]  /*1620*/  STL [R1+0x8c], R0 ;  /* 0x00008c0001007387 */ /* 0x0007e80000100800 */
[----:B------:R3:W-:Y:S02]  /*1630*/  STL.64 [R1+0x90], R2 ;  /* 0x0000900201007387 */ /* 0x0007e40000100a00 */
.L_x_298:
[----:B---3--:R-:W-:Y:S01]  /*1640*/  IMAD.U32 R0, RZ, RZ, UR29 ;  /* 0x0000001dff007e24 */ /* 0x008fe2000f8e00ff */
[----:B0-2---:R-:W3:Y:S01]  /*1650*/  LDC R2, c[0x0][0x28c] ;  /* 0x0000a300ff027b82 */ /* 0x005ee20000000800 */
[----:B------:R-:W-:Y:S01]  /*1660*/  UMOV UR6, URZ ;  /* 0x0000003f00067c82 */ /* 0x000fe20008000000 */
[----:B------:R-:W-:Y:S02]  /*1670*/  UMOV UR19, UR5 ;  /* 0x0000000500137c82 */ /* 0x000fe40008000000 */
[----:B------:R-:W-:-:S04]  /*1680*/  SHF.L.U32 R0, R0, 0x1f, RZ ;  /* 0x0000001f00007819 */ /* 0x000fc800000006ff */
[----:B----4-:R-:W4:Y:S01]  /*1690*/  SYNCS.PHASECHK.TRANS64.TRYWAIT P0, [UR17+-0x8], R0 ;  /* 0xfffff800ff0075a7 */ /* 0x010f220008000151 */
[----:B---3--:R-:W-:Y:S01]  /*16a0*/  ISETP.GE.AND P1, PT, R2, 0x1, PT ;  /* 0x000000010200780c */ /* 0x008fe20003f26270 */
[----:B----4-:R-:W-:-:S12]  /*16b0*/  @!P0 BRA `(.L_x_16) ;  /* 0x000000ec00188947 */ /* 0x010fd80003800000 */
.L_x_327:
[----:B------:R4:W-:Y:S01]  /*16c0*/  STL [R1+0x74], RZ ;  /* 0x000074ff01007387 */ /* 0x0009e20000100800 */
[----:B------:R-:W-:Y:S01]  /*16d0*/  UMOV UR7, URZ ;  /* 0x0000003f00077c82 */ /* 0x000fe20008000000 */
[----:B------:R-:W-:Y:S01]  /*16e0*/  UMOV UR8, URZ ;  /* 0x0000003f00087c82 */ /* 0x000fe20008000000 */
[----:B---3--:R-:W-:Y:S01]  /*16f0*/  IMAD.MOV.U32 R0, RZ, RZ, RZ ;  /* 0x000000ffff007224 */ /* 0x008fe200078e00ff */
[----:B------:R4:W-:Y:S01]  /*1700*/  STL [R1+0x70], RZ ;  /* 0x000070ff01007387 */ /* 0x0009e20000100800 */
[----:B------:R-:W-:Y:S02]  /*1710*/  CS2R R2, SRZ ;  /* 0x0000000000027805 */ /* 0x000fe4000001ff00 */
[----:B------:R-:W-:Y:S02]  /*1720*/  CS2R R4, SRZ ;  /* 0x0000000000047805 */ /* 0x000fe4000001ff00 */
[----:B--2---:R-:W-:Y:S01]  /*1730*/  CS2R R6, SRZ ;  /* 0x0000000000067805 */ /* 0x004fe2000001ff00 */
[----:B------:R4:W-:Y:S01]  /*1740*/  STL [R1+0x6c], RZ ;  /* 0x00006cff01007387 */ /* 0x0009e20000100800 */
[----:B------:R-:W-:-:S02]  /*1750*/  CS2R R8, SRZ ;  /* 0x0000000000087805 */ /* 0x000fc4000001ff00 */
[----:B0-----:R-:W-:Y:S02]  /*1760*/  CS2R R10, SRZ ;  /* 0x00000000000a7805 */ /* 0x001fe4000001ff00 */
[----:B------:R-:W-:Y:S01]  /*1770*/  CS2R R12, SRZ ;  /* 0x00000000000c7805 */ /* 0x000fe2000001ff00 */
[----:B------:R4:W-:Y:S01]  /*1780*/  STL [R1+0x68], RZ ;  /* 0x000068ff01007387 */ /* 0x0009e20000100800 */
[----:B------:R-:W-:Y:S02]  /*1790*/  CS2R R14, SRZ ;  /* 0x00000000000e7805 */ /* 0x000fe4000001ff00 */
[----:B------:R-:W-:Y:S02]  /*17a0*/  CS2R R16, SRZ ;  /* 0x0000000000107805 */ /* 0x000fe4000001ff00 */
[----:B-1----:R-:W-:Y:S01]  /*17b0*/  CS2R R18, SRZ ;  /* 0x0000000000127805 */ /* 0x002fe2000001ff00 */
[----:B------:R4:W-:Y:S01]  /*17c0*/  STL [R1+0x64], RZ ;  /* 0x000064ff01007387 */ /* 0x0009e20000100800 */
[----:B------:R-:W-:-:S02]  /*17d0*/  CS2R R20, SRZ ;  /* 0x0000000000147805 */ /* 0x000fc4000001ff00 */
[----:B------:R-:W-:Y:S02]  /*17e0*/  CS2R R22, SRZ ;  /* 0x0000000000167805 */ /* 0x000fe4000001ff00 */
[----:B------:R-:W-:Y:S01]  /*17f0*/  CS2R R152, SRZ ;  /* 0x0000000000987805 */ /* 0x000fe2000001ff00 */
[----:B------:R4:W-:Y:S01]  /*1800*/  STL [R1+0x60], RZ ;  /* 0x000060ff01007387 */ /* 0x0009e20000100800 */
[----:B------:R-:W-:Y:S02]  /*1810*/  CS2R R154, SRZ ;  /* 0x00000000009a7805 */ /* 0x000fe4000001ff00 */
[----:B------:R-:W-:Y:S02]  /*1820*/  CS2R R156, SRZ ;  /* 0x00000000009c7805 */ /* 0x000fe4000001ff00 */
[----:B------:R-:W-:Y:S01]  /*1830*/  CS2R R158, SRZ ;  /* 0x00000000009e7805 */ /* 0x000fe2000001ff00 */
        /* <DEDUP_REMOVED lines=45> */
[----:B------:R-:W-:Y:S01]  /*1b10*/  IMAD.MOV.U32 R226, RZ, RZ, RZ ;  /* 0x000000ffffe27224 */ /* 0x000fe200078e00ff */
[----:B------:R-:W-:Y:S01]  /*1b20*/  CS2R R24, SRZ ;  /* 0x0000000000187805 */ /* 0x000fe2000001ff00 */
[----:B------:R-:W-:Y:S01]  /*1b30*/  IMAD.U32 R227, RZ, RZ, UR4 ;  /* 0x00000004ffe37e24 */ /* 0x000fe2000f8e00ff */
[----:B------:R4:W-:Y:S01]  /*1b40*/  STL [R1+0x2c], RZ ;  /* 0x00002cff01007387 */ /* 0x0009e20000100800 */
[----:B------:R-:W-:Y:S02]  /*1b50*/  CS2R R26, SRZ ;  /* 0x00000000001a7805 */ /* 0x000fe4000001ff00 */
[----:B------:R-:W-:-:S02]  /*1b60*/  CS2R R28, SRZ ;  /* 0x00000000001c7805 */ /* 0x000fc4000001ff00 */
[----:B------:R-:W-:Y:S01]  /*1b70*/  CS2R R30, SRZ ;  /* 0x00000000001e7805 */ /* 0x000fe2000001ff00 */
[----:B------:R4:W-:Y:S01]  /*1b80*/  STL [R1+0x28], RZ ;  /* 0x000028ff01007387 */ /* 0x0009e20000100800 */
[----:B------:R-:W-:Y:S02]  /*1b90*/  CS2R R32, SRZ ;  /* 0x0000000000207805 */ /* 0x000fe4000001ff00 */
[----:B------:R-:W-:Y:S02]  /*1ba0*/  CS2R R34, SRZ ;  /* 0x0000000000227805 */ /* 0x000fe4000001ff00 */
[----:B------:R-:W-:Y:S01]  /*1bb0*/  CS2R R36, SRZ ;  /* 0x0000000000247805 */ /* 0x000fe2000001ff00 */
        /* <DEDUP_REMOVED lines=36> */
[----:B------:R4:W-:Y:S01]  /*1e00*/  STL [R1], RZ ;  /* 0x000000ff01007387 */ /* 0x0009e20000100800 */
[----:B------:R-:W-:Y:S02]  /*1e10*/  CS2R R92, SRZ ;  /* 0x00000000005c7805 */ /* 0x000fe4000001ff00 */
[----:B------:R-:W-:Y:S02]  /*1e20*/  CS2R R94, SRZ ;  /* 0x00000000005e7805 */ /* 0x000fe4000001ff00 */
[----:B------:R-:W-:Y:S02]  /*1e30*/  CS2R R96, SRZ ;  /* 0x0000000000607805 */ /* 0x000fe4000001ff00 */
[----:B------:R-:W-:Y:S02]  /*1e40*/  CS2R R98, SRZ ;  /* 0x0000000000627805 */ /* 0x000fe4000001ff00 */
[----:B------:R-:W-:-:S02]  /*1e50*/  CS2R R100, SRZ ;  /* 0x0000000000647805 */ /* 0x000fc4000001ff00 */
[----:B------:R-:W-:Y:S02]  /*1e60*/  CS2R R102, SRZ ;  /* 0x0000000000667805 */ /* 0x000fe4000001ff00 */
        /* <DEDUP_REMOVED lines=23> */
[----:B------:R-:W-:Y:S01]  /*1fe0*/  CS2R R150, SRZ ;  /* 0x0000000000967805 */ /* 0x000fe2000001ff00 */
[----:B----4-:R-:W-:Y:S06]  /*1ff0*/  @!P1 BRA `(.L_x_17) ;  /* 0x0000001000749947 */ /* 0x010fec0003800000 */
[----:B------:R-:W-:-:S06]  /*2000*/  UISETP.NE.AND UP0, UPT, UR26, 0x3, UPT ;  /* 0x000000031a00788c */ /* 0x000fcc000bf05270 */
[----:B------:R-:W-:-:S13]  /*2010*/  PLOP3.LUT P1, PT, PT, PT, UP0, 0x80, 0x0 ;  /* 0x000000000000781c */ /* 0x000fda0003f2f008 */
[----:B------:R-:W-:Y:S05]  /*2020*/  @!P1 BRA `(.L_x_18) ;  /* 0x0000000000049947 */ /* 0x000fea0003800000 */
[----:B------:R-:W-:Y:S01]  /*2030*/  BPT.TRAP 0x1 ;  /* 0x000000040000795c */ /* 0x000fe20000300000 */
.L_x_18:
[----:B------:R-:W-:Y:S01]  /*2040*/  ULEA UR6, UR5, UR12, 0x3 ;  /* 0x0000000c05067291 */ /* 0x000fe2000f8e183f */
[----:B------:R-:W-:-:S05]  /*2050*/  IMAD.U32 R0, RZ, RZ, UR4 ;  /* 0x00000004ff007e24 */ /* 0x000fca000f8e00ff */
[----:B------:R-:W-:-:S04]  /*2060*/  SHF.L.U32 R0, R0, 0x1f, RZ ;  /* 0x0000001f00007819 */ /* 0x000fc800000006ff */
[----:B------:R0:W1:Y:S01]  /*2070*/  SYNCS.PHASECHK.TRANS64.TRYWAIT P0, [UR6], R0 ;  /* 0x00000000ff0075a7 */ /* 0x0000620008000146 */
[----:B------:R-:W-:Y:S05]  /*2080*/  @!P1 BRA `(.L_x_19) ;  /* 0x0000000000049947 */ /* 0x000fea0003800000 */
[----:B------:R-:W-:Y:S01]  /*2090*/  BPT.TRAP 0x1 ;  /* 0x000000040000795c */ /* 0x000fe20000300000 */
.L_x_19:
[----:B-1----:R-:W-:Y:S05]  /*20a0*/  @P0 BRA `(.L_x_20) ;  /* 0x0000000000080947 */ /* 0x002fea0003800000 */
[----:B------:R-:W1:Y:S02]  /*20b0*/  SYNCS.PHASECHK.TRANS64.TRYWAIT P0, [UR6], R0 ;  /* 0x00000000ff0075a7 */ /* 0x000e640008000146 */
[----:B-1----:R-:W-:Y:S05]  /*20c0*/  @!P0 BRA `(.L_x_21) ;  /* 0x000000e000ac8947 */ /* 0x002fea0003800000 */
.L_x_20:
[----:B------:R-:W-:Y:S01]  /*20d0*/  UIADD3 UR6, UR12, 0x180, URZ ;  /* 0x000001800c067890 */ /* 0x000fe2000fffe03f */
[----:B------:R-:W-:Y:S01]  /*20e0*/  WARPGROUP.ARRIVE ;  /* 0x00000000000079c5 */ /* 0x000fe20000000000 */
[----:B------:R-:W-:Y:S01]  /*20f0*/  UIADD3 UR7, UR12, 0xb180, URZ ;  /* 0x0000b1800c077890 */ /* 0x000fe2000fffe03f */
[----:B------:R2:W-:Y:S01]  /*2100*/  STL [R1+0x74], RZ ;  /* 0x000074ff01007387 */ /* 0x0005e20000100800 */
[----:B------:R-:W-:Y:S01]  /*2110*/  USHF.R.U32.HI UR6, URZ, 0x4, UR6 ;  /* 0x000000043f067899 */ /* 0x000fe20008011606 */
[----:B01----:R-:W-:Y:S01]  /*2120*/  IMAD.MOV.U32 R0, RZ, RZ, RZ ;  /* 0x000000ffff007224 */ /* 0x003fe200078e00ff */
[----:B------:R-:W-:Y:S01]  /*2130*/  USHF.R.U32.HI UR7, URZ, 0x4, UR7 ;  /* 0x000000043f077899 */ /* 0x000fe20008011607 */
[----:B------:R2:W-:Y:S01]  /*2140*/  STL [R1+0x70], RZ ;  /* 0x000070ff01007387 */ /* 0x0005e20000100800 */
[----:B------:R-:W-:Y:S01]  /*2150*/  ULOP3.LUT UR6, UR6, 0x3fff, URZ, 0xc0, !UPT ;  /* 0x00003fff06067892 */ /* 0x000fe2000f8ec03f */
[----:B------:R-:W-:Y:S01]  /*2160*/  CS2R R2, SRZ ;  /* 0x0000000000027805 */ /* 0x000fe2000001ff00 */
[----:B------:R-:W-:Y:S01]  /*2170*/  ULOP3.LUT UR7, UR7, 0x3fff, URZ, 0xc0, !UPT ;  /* 0x00003fff07077892 */ /* 0x000fe2000f8ec03f */
[----:B------:R2:W-:Y:S01]  /*2180*/  STL [R1+0x6c], RZ ;  /* 0x00006cff01007387 */ /* 0x0005e20000100800 */
[----:B------:R-:W-:Y:S01]  /*2190*/  ULOP3.LUT UR6, UR6, 0x10000, URZ, 0xfc, !UPT ;  /* 0x0001000006067892 */ /* 0x000fe2000f8efc3f */
[----:B------:R-:W-:Y:S01]  /*21a0*/  CS2R R4, SRZ ;  /* 0x0000000000047805 */ /* 0x000fe2000001ff00 */
[----:B------:R-:W-:Y:S01]  /*21b0*/  ULOP3.LUT UR7, UR7, 0x10000, URZ, 0xfc, !UPT ;  /* 0x0001000007077892 */ /* 0x000fe2000f8efc3f */
[----:B------:R2:W-:Y:S01]  /*21c0*/  STL [R1+0x68], RZ ;  /* 0x000068ff01007387 */ /* 0x0005e20000100800 */
[----:B------:R-:W-:Y:S01]  /*21d0*/  ULEA UR8, UR5, UR6, 0x8 ;  /* 0x0000000605087291 */ /* 0x000fe2000f8e403f */
[----:B------:R-:W-:Y:S01]  /*21e0*/  CS2R R6, SRZ ;  /* 0x0000000000067805 */ /* 0x000fe2000001ff00 */
[----:B------:R-:W-:Y:S01]  /*21f0*/  ULEA UR10, UR5, UR7, 0xa ;  /* 0x00000007050a7291 */ /* 0x000fe2000f8e503f */
[----:B------:R2:W-:Y:S01]  /*2200*/  STL [R1+0x64], RZ ;  /* 0x000064ff01007387 */ /* 0x0005e20000100800 */
[----:B------:R-:W-:Y:S01]  /*2210*/  UMOV UR9, 0x80000020 ;  /* 0x8000002000097882 */ /* 0x000fe20000000000 */
[----:B------:R-:W-:Y:S01]  /*2220*/  UMOV UR11, 0x80000020 ;  /* 0x80000020000b7882 */ /* 0x000fe20000000000 */
[----:B------:R-:W-:Y:S01]  /*2230*/  ULDC UR7, c[0x0][0x50c] ;  /* 0x0001430000077ab9 */ /* 0x000fe20000000800 */
[----:B------:R2:W-:Y:S01]  /*2240*/  STL [R1+0x60], RZ ;  /* 0x000060ff01007387 */ /* 0x0005e20000100800 */
[----:B------:R-:W-:Y:S01]  /*2250*/  UISETP.NE.AND UP0, UPT, UR7, 0x2, UPT ;  /* 0x000000020700788c */ /* 0x000fe2000bf05270 */
[----:B------:R-:W-:Y:S01]  /*2260*/  CS2R R8, SRZ ;  /* 0x0000000000087805 */ /* 0x000fe2000001ff00 */
[----:B------:R-:W-:Y:S01]  /*2270*/  UMOV UR6, 0x2 ;  /* 0x0000000200067882 */ /* 0x000fe20000000000 */
[----:B------:R-:W-:Y:S01]  /*2280*/  QGMMA.64x256x32.F32.E4M3.E4M3 R24, gdesc[UR8], RZ, !UPT ;  /* 0x03e00000081879f3 */ /* 0x000fe2000c7008ff */
[----:B------:R2:W-:Y:S01]  /*2290*/  STL [R1+0x5c], RZ ;  /* 0x00005cff01007387 */ /* 0x0005e20000100800 */
[----:B------:R-:W-:Y:S01]  /*22a0*/  USEL UR7, URZ, 0x1, UP0 ;  /* 0x000000013f077887 */ /* 0x000fe20008000000 */
[----:B------:R-:W-:Y:S01]  /*22b0*/  CS2R R10, SRZ ;  /* 0x00000000000a7805 */ /* 0x000fe2000001ff00 */
[----:B------:R-:W-:Y:S01]  /*22c0*/  UIADD3 UR8, UR8, 0x2, URZ ;  /* 0x0000000208087890 */ /* 0x000fe2000fffe03f */
[----:B------:R2:W-:Y:S01]  /*22d0*/  STL [R1+0x58], RZ ;  /* 0x000058ff01007387 */ /* 0x0005e20000100800 */
[----:B------:R-:W-:Y:S01]  /*22e0*/  UIADD3 UR10, UR10, 0x2, URZ ;  /* 0x000000020a0a7890 */ /* 0x000fe2000fffe03f */
[----:B------:R-:W-:-:S02]  /*22f0*/  CS2R R12, SRZ ;  /* 0x00000000000c7805 */ /* 0x000fc4000001ff00 */
[----:B------:R-:W-:Y:S01]  /*2300*/  ISETP.NE.AND P0, PT, RZ, UR7, PT ;  /* 0x00000007ff007c0c */ /* 0x000fe2000bf05270 */
[----:B------:R2:W-:Y:S01]  /*2310*/  STL [R1+0x54], RZ ;  /* 0x000054ff01007387 */ /* 0x0005e20000100800 */
[----:B------:R-:W-:Y:S01]  /*2320*/  UMOV UR9, 0x80000020 ;  /* 0x8000002000097882 */ /* 0x000fe20000000000 */
[----:B------:R-:W-:Y:S01]  /*2330*/  UMOV UR11, 0x80000020 ;  /* 0x80000020000b7882 */ /* 0x000fe20000000000 */
        /* <DEDUP_REMOVED lines=55> */
[----:B------:R-:W-:Y:S01]  /*26b0*/  CS2R R224, SRZ ;  /* 0x0000000000e07805 */ /* 0x000fe2000001ff00 */
[----:B------:R-:W-:Y:S01]  /*26c0*/  IMAD.MOV.U32 R226, RZ, RZ, RZ ;  /* 0x000000ffffe27224 */ /* 0x000fe200078e00ff */
[----:B------:R2:W-:Y:S04]  /*26d0*/  STL [R1+0x18], RZ ;  /* 0x000018ff01007387 */ /* 0x0005e80000100800 */
[----:B------:R2:W-:Y:S04]  /*26e0*/  STL [R1+0x14], RZ ;  /* 0x000014ff01007387 */ /* 0x0005e80000100800 */
[----:B------:R2:W-:Y:S04]  /*26f0*/  STL [R1+0x10], RZ ;  /* 0x000010ff01007387 */ /* 0x0005e80000100800 */
[----:B------:R2:W-:Y:S04]  /*2700*/  STL [R1+0xc], RZ ;  /* 0x00000cff01007387 */ /* 0x0005e80000100800 */
[----:B------:R2:W-:Y:S04]  /*2710*/  STL [R1+0x8], RZ ;  /* 0x000008ff01007387 */ /* 0x0005e80000100800 */
[----:B------:R2:W-:Y:S04]  /*2720*/  STL [R1+0x4], RZ ;  /* 0x000004ff01007387 */ /* 0x0005e80000100800 */
[----:B------:R2:W-:Y:S01]  /*2730*/  STL [R1], RZ ;  /* 0x000000ff01007387 */ /* 0x0005e20000100800 */
[----:B------:R-:W-:Y:S01]  /*2740*/  QGMMA.64x256x32.F32.E4M3.E4M3 R24, gdesc[UR8], R24, gsb0 ;  /* 0x03e00000081879f3 */ /* 0x000fe20008000818 */
[----:B------:R-:W-:Y:S05]  /*2750*/  @!P0 BRA `(.L_x_22) ;  /* 0x0000000800808947 */ /* 0x000fea0003800000 */
[----:B------:R-:W-:Y:S02]  /*2760*/  WARPGROUP.DEPBAR.LE gsb0, 0x0 ;  /* 0x00008000000079c5 */ /* 0x000fe40000010000 */
[----:B------:R-:W-:-:S01]  /*2770*/  FADD R227, RZ, R122 ;  /* 0x0000007affe37221 */ /* 0x000fc20000000000 */
[----:B------:R-:W-:Y:S01]  /*2780*/  FADD R226, RZ, R24 ;  /* 0x00000018ffe27221 */ /* 0x000fe20000000000 */
[----:B------:R-:W-:-:S01]  /*2790*/  FADD R225, RZ, R25 ;  /* 0x00000019ffe17221 */ /* 0x000fc20000000000 */
[----:B------:R-:W-:Y:S01]  /*27a0*/  FADD R224, RZ, R26 ;  /* 0x0000001affe07221 */ /* 0x000fe20000000000 */
[----:B------:R-:W-:-:S01]  /*27b0*/  FADD R223, RZ, R27 ;  /* 0x0000001bffdf7221 */ /* 0x000fc20000000000 */
[----:B------:R0:W-:Y:S01]  /*27c0*/  STL [R1], R227 ;  /* 0x000000e301007387 */ /* 0x0001e20000100800 */
[----:B------:R-:W-:-:S01]  /*27d0*/  FADD R222, RZ, R28 ;  /* 0x0000001cffde7221 */ /* 0x000fc20000000000 */
[----:B------:R-:W-:Y:S01]  /*27e0*/  FADD R221, RZ, R29 ;  /* 0x0000001dffdd7221 */ /* 0x000fe20000000000 */
[----:B------:R-:W-:-:S01]  /*27f0*/  FADD R220, RZ, R30 ;  /* 0x0000001effdc7221 */ /* 0x000fc20000000000 */
[----:B------:R-:W-:Y:S01]  /*2800*/  FADD R219, RZ, R31 ;  /* 0x0000001fffdb7221 */ /* 0x000fe20000000000 */
[----:B------:R-:W-:-:S01]  /*2810*/  FADD R218, RZ, R32 ;  /* 0x00000020ffda7221 */ /* 0x000fc20000000000 */
[----:B------:R-:W-:Y:S01]  /*2820*/  FADD R217, RZ, R33 ;  /* 0x00000021ffd97221 */ /* 0x000fe20000000000 */
[----:B------:R-:W-:-:S01]  /*2830*/  FADD R216, RZ, R34 ;  /* 0x00000022ffd87221 */ /* 0x000fc20000000000 */
[----:B------:R-:W-:Y:S01]  /*2840*/  FADD R215, RZ, R35 ;  /* 0x00000023ffd77221 */ /* 0x000fe20000000000 */
[----:B------:R-:W-:-:S01]  /*2850*/  FADD R214, RZ, R36 ;  /* 0x00000024ffd67221 */ /* 0x000fc20000000000 */
[----:B0-----:R-:W-:Y:S01]  /*2860*/  FADD R227, RZ, R123 ;  /* 0x0000007bffe37221 */ /* 0x001fe20000000000 */
[----:B------:R-:W-:-:S01]  /*2870*/  FADD R213, RZ, R37 ;  /* 0x00000025ffd57221 */ /* 0x000fc20000000000 */
[----:B------:R-:W-:Y:S01]  /*2880*/  FADD R212, RZ, R38 ;  /* 0x00000026ffd47221 */ /* 0x000fe20000000000 */
[----:B------:R-:W-:-:S01]  /*2890*/  FADD R211, RZ, R39 ;  /* 0x00000027ffd37221 */ /* 0x000fc20000000000 */
[----:B------:R-:W-:Y:S01]  /*28a0*/  FADD R210, RZ, R40 ;  /* 0x00000028ffd27221 */ /* 0x000fe20000000000 */
[----:B------:R0:W-:Y:S01]  /*28b0*/  STL [R1+0x4], R227 ;  /* 0x000004e301007387 */ /* 0x0001e20000100800 */
        /* <DEDUP_REMOVED lines=93> */
[----:B------:R-:W-:Y:S01]  /*2e90*/  UMOV UR6, URZ ;  /* 0x0000003f00067c82 */ /* 0x000fe20008000000 */
[----:B0-----:R-:W-:-:S05]  /*2ea0*/  FADD R227, RZ, R130 ;  /* 0x00000082ffe37221 */ /* 0x001fca0000000000 */
[----:B------:R0:W-:Y:S02]  /*2eb0*/  STL [R1+0x20], R227 ;  /* 0x000020e301007387 */ /* 0x0001e40000100800 */
        /* <DEDUP_REMOVED lines=42> */
.L_x_22:
[----:B------:R-:W-:-:S04]  /*3160*/  UIADD3 UR19, UR5, 0x1, URZ ;  /* 0x0000000105137890 */ /* 0x000fc8000fffe03f */
[----:B------:R-:W-:-:S04]  /*3170*/  UISETP.NE.AND UP0, UPT, UR19, 0xb, UPT ;  /* 0x0000000b1300788c */ /* 0x000fc8000bf05270 */
[----:B------:R-:W-:Y:S02]  /*3180*/  USEL UR8, URZ, 0x1, UP0 ;  /* 0x000000013f087887 */ /* 0x000fe40008000000 */
[----:B------:R-:W-:Y:S02]  /*3190*/  USEL UR19, UR19, URZ, UP0 ;  /* 0x0000003f13137287 */ /* 0x000fe40008000000 */
[----:B------:R-:W-:-:S06]  /*31a0*/  ULOP3.LUT UR8, UR4, UR8, URZ, 0x3c, !UPT ;  /* 0x0000000804087292 */ /* 0x000fcc000f8e3c3f */
[----:B0-----:R-:W-:Y:S01]  /*31b0*/  IMAD.U32 R227, RZ, RZ, UR8 ;  /* 0x00000008ffe37e24 */ /* 0x001fe2000f8e00ff */
[----:B------:R-:W-:-:S06]  /*31c0*/  UMOV UR8, 0x1 ;  /* 0x0000000100087882 */ /* 0x000fcc0000000000 */
.L_x_17:
[----:B------:R-:W-:-:S06]  /*31d0*/  UISETP.GE.AND UP0, UPT, UR16, 0x1, UPT ;  /* 0x000000011000788c */ /* 0x000fcc000bf06270 */
[----:B------:R-:W-:-:S13]  /*31e0*/  PLOP3.LUT P0, PT, PT, PT, UP0, 0x80, 0x0 ;  /* 0x000000000000781c */ /* 0x000fda0003f0f008 */
[----:B------:R-:W-:Y:S05]  /*31f0*/  @!P0 BRA `(.L_x_23) ;  /* 0x0000001000848947 */ /* 0x000fea0003800000 */
[----:B------:R-:W-:Y:S01]  /*3200*/  IMAD.U32 R228, RZ, RZ, UR16 ;  /* 0x00000010ffe47e24 */ /* 0x000fe2000f8e00ff */
[----:B------:R-:W-:Y:S01]  /*3210*/  UMOV UR31, UR5 ;  /* 0x00000005001f7c82 */ /* 0x000fe20008000000 */
[----:B------:R-:W-:-:S05]  /*3220*/  ULDC UR32, c[0x0][0x50c] ;  /* 0x0001430000207ab9 */ /* 0x000fca0000000800 */
.L_x_31:
[----:B------:R-:W-:-:S06]  /*3230*/  UISETP.NE.AND UP0, UPT, UR26, 0x3, UPT ;  /* 0x000000031a00788c */ /* 0x000fcc000bf05270 */
[----:B------:R-:W-:-:S13]  /*3240*/  PLOP3.LUT P1, PT, PT, PT, UP0, 0x80, 0x0 ;  /* 0x000000000000781c */ /* 0x000fda0003f2f008 */
[----:B01----:R-:W-:Y:S05]  /*3250*/  @!P1 BRA `(.L_x_24) ;  /* 0x0000000000049947 */ /* 0x003fea0003800000 */
[----:B------:R-:W-:Y:S01]  /*3260*/  BPT.TRAP 0x1 ;  /* 0x000000040000795c */ /* 0x000fe20000300000 */
.L_x_24:
[----:B------:R-:W-:Y:S01]  /*3270*/  ULEA UR9, UR19, UR12, 0x3 ;  /* 0x0000000c13097291 */ /* 0x000fe2000f8e183f */
[----:B------:R-:W-:-:S08]  /*3280*/  SHF.L.U32 R229, R227, 0x1f, RZ ;  /* 0x0000001fe3e57819 */ /* 0x000fd000000006ff */
[----:B------:R0:W1:Y:S01]  /*3290*/  SYNCS.PHASECHK.TRANS64.TRYWAIT P0, [UR9], R229 ;  /* 0x000000e5ff0075a7 */ /* 0x0000620008000149 */
[----:B------:R-:W-:Y:S05]  /*32a0*/  @!P1 BRA `(.L_x_25) ;  /* 0x0000000000049947 */ /* 0x000fea0003800000 */
[----:B------:R-:W-:Y:S01]  /*32b0*/  BPT.TRAP 0x1 ;  /* 0x000000040000795c */ /* 0x000fe20000300000 */
.L_x_25:
[----:B-1----:R-:W-:Y:S05]  /*32c0*/  @P0 BRA `(.L_x_26) ;  /* 0x0000000000080947 */ /* 0x002fea0003800000 */
[----:B------:R-:W1:Y:S02]  /*32d0*/  SYNCS.PHASECHK.TRANS64.TRYWAIT P0, [UR9], R229 ;  /* 0x000000e5ff0075a7 */ /* 0x000e640008000149 */
[----:B-1----:R-:W-:Y:S05]  /*32e0*/  @!P0 BRA `(.L_x_27) ;  /* 0x000000d0003c8947 */ /* 0x002fea0003800000 */
.L_x_26:
[----:B------:R-:W-:Y:S01]  /*32f0*/  UIADD3 UR9, UR12, 0x180, URZ ;  /* 0x000001800c097890 */ /* 0x000fe2000fffe03f */
[----:B------:R-:W-:Y:S01]  /*3300*/  WARPGROUP.ARRIVE ;  /* 0x00000000000079c5 */ /* 0x000fe20000000000 */
[----:B------:R-:W-:Y:S02]  /*3310*/  UIADD3 UR10, UR12, 0xb180, URZ ;  /* 0x0000b1800c0a7890 */ /* 0x000fe4000fffe03f */
[----:B------:R-:W-:Y:S02]  /*3320*/  UISETP.NE.AND UP0, UPT, UR7, URZ, UPT ;  /* 0x0000003f0700728c */ /* 0x000fe4000bf05270 */
[----:B------:R-:W-:Y:S02]  /*3330*/  USHF.R.U32.HI UR9, URZ, 0x4, UR9 ;  /* 0x000000043f097899 */ /* 0x000fe40008011609 */
[----:B------:R-:W-:Y:S02]  /*3340*/  USHF.R.U32.HI UR10, URZ, 0x4, UR10 ;  /* 0x000000043f0a7899 */ /* 0x000fe4000801160a */
[----:B------:R-:W-:-:S02]  /*3350*/  USEL UR8, UR8, URZ, !UP0 ;  /* 0x0000003f08087287 */ /* 0x000fc4000c000000 */
[----:B------:R-:W-:Y:S02]  /*3360*/  ULOP3.LUT UR9, UR9, 0x3fff, URZ, 0xc0, !UPT ;  /* 0x00003fff09097892 */ /* 0x000fe4000f8ec03f */
[----:B------:R-:W-:Y:S02]  /*3370*/  ULOP3.LUT UR10, UR10, 0x3fff, URZ, 0xc0, !UPT ;  /* 0x00003fff0a0a7892 */ /* 0x000fe4000f8ec03f */
[----:B------:R-:W-:Y:S02]  /*3380*/  UISETP.NE.U32.AND UP0, UPT, UR8, URZ, UPT ;  /* 0x0000003f0800728c */ /* 0x000fe4000bf05070 */
[----:B------:R-:W-:Y:S02]  /*3390*/  ULOP3.LUT UR8, UR9, 0x10000, URZ, 0xfc, !UPT ;  /* 0x0001000009087892 */ /* 0x000fe4000f8efc3f */
[----:B------:R-:W-:Y:S02]  /*33a0*/  ULOP3.LUT UR10, UR10, 0x10000, URZ, 0xfc, !UPT ;  /* 0x000100000a0a7892 */ /* 0x000fe4000f8efc3f */
[----:B------:R-:W-:-:S02]  /*33b0*/  ULEA UR8, UR19, UR8, 0x8 ;  /* 0x0000000813087291 */ /* 0x000fc4000f8e403f */
[----:B------:R-:W-:Y:S01]  /*33c0*/  ULEA UR10, UR19, UR10, 0xa ;  /* 0x0000000a130a7291 */ /* 0x000fe2000f8e503f */
[----:B------:R-:W-:Y:S01]  /*33d0*/  UMOV UR9, 0x80000020 ;  /* 0x8000002000097882 */ /* 0x000fe20000000000 */
[----:B------:R-:W-:Y:S01]  /*33e0*/  UMOV UR11, 0x80000020 ;  /* 0x80000020000b7882 */ /* 0x000fe20000000000 */
[----:B------:R-:W-:-:S06]  /*33f0*/  UIADD3 UR6, UR6, 0x2, URZ ;  /* 0x0000000206067890 */ /* 0x000fcc000fffe03f */
[----:B------:R-:W-:Y:S01]  /*3400*/  QGMMA.64x256x32.F32.E4M3.E4M3 R24, gdesc[UR8], R24, UP0 ;  /* 0x03e00000081879f3 */ /* 0x000fe2000bf00818 */
[----:B------:R-:W-:Y:S02]  /*3410*/  UIADD3 UR8, UR8, 0x2, URZ ;  /* 0x0000000208087890 */ /* 0x000fe4000fffe03f */
[----:B------:R-:W-:Y:S01]  /*3420*/  UIADD3 UR10, UR10, 0x2, URZ ;  /* 0x000000020a0a7890 */ /* 0x000fe2000fffe03f */
[----:B------:R-:W-:Y:S01]  /*3430*/  UMOV UR9, 0x80000020 ;  /* 0x8000002000097882 */ /* 0x000fe20000000000 */
[----:B------:R-:W-:Y:S01]  /*3440*/  UMOV UR11, 0x80000020 ;  /* 0x80000020000b7882 */ /* 0x000fe20000000000 */
[----:B------:R-:W-:-:S04]  /*3450*/  UISETP.NE.AND UP0, UPT, UR6, UR32, UPT ;  /* 0x000000200600728c */ /* 0x000fc8000bf05270 */
[----:B------:R-:W-:-:S06]  /*3460*/  USEL UR7, URZ, 0x1, UP0 ;  /* 0x000000013f077887 */ /* 0x000fcc0008000000 */
[----:B------:R-:W-:-:S12]  /*3470*/  ISETP.NE.AND P0, PT, RZ, UR7, PT ;  /* 0x00000007ff007c0c */ /* 0x000fd8000bf05270 */
[----:B------:R-:W-:Y:S03]  /*3480*/  QGMMA.64x256x32.F32.E4M3.E4M3 R24, gdesc[UR8], R24, gsb0 ;  /* 0x03e00000081879f3 */ /* 0x000fe60008000818 */
[----:B------:R-:W-:Y:S02]  /*3490*/  WARPGROUP.DEPBAR.LE gsb0, 0x1 ;  /* 0x00008000000079c5 */ /* 0x000fe40000010100 */
[----:B------:R-:W-:Y:S05]  /*34a0*/  @!P0 BRA `(.L_x_28) ;  /* 0x0000000c00808947 */ /* 0x000fea0003800000 */
[----:B------:R-:W-:Y:S02]  /*34b0*/  WARPGROUP.DEPBAR.LE gsb0, 0x0 ;  /* 0x00008000000079c5 */ /* 0x000fe40000010000 */
[----:B------:R-:W-:-:S01]  /*34c0*/  FADD R226, R24, R226 ;  /* 0x000000e218e27221 */ /* 0x000fc20000000000 */
[----:B------:R-:W-:Y:S01]  /*34d0*/  FADD R225, R25, R225 ;  /* 0x000000e119e17221 */ /* 0x000fe20000000000 */
[----:B------:R1:W-:Y:S01]  /*34e0*/  STL [R1+0x9c], R227 ;  /* 0x00009ce301007387 */ /* 0x0003e20000100800 */
[----:B------:R-:W-:-:S01]  /*34f0*/  FADD R224, R26, R224 ;  /* 0x000000e01ae07221 */ /* 0x000fc20000000000 */
[----:B------:R-:W-:Y:S01]  /*3500*/  FADD R223, R27, R223 ;  /* 0x000000df1bdf7221 */ /* 0x000fe20000000000 */
[----:B------:R-:W-:-:S01]  /*3510*/  FADD R222, R28, R222 ;  /* 0x000000de1cde7221 */ /* 0x000fc20000000000 */
[----:B------:R-:W-:Y:S01]  /*3520*/  FADD R221, R29, R221 ;  /* 0x000000dd1ddd7221 */ /* 0x000fe20000000000 */
[----:B-1----:R-:W3:Y:S04]  /*3530*/  LDL.LU R227, [R1+0x30] ;  /* 0x0000300001e37983 */ /* 0x002ee80000300800 */
[----:B------:R1:W-:Y:S01]  /*3540*/  STL [R1+0xa0], R226 ;  /* 0x0000a0e201007387 */ /* 0x0003e20000100800 */
[----:B------:R-:W-:-:S01]  /*3550*/  FADD R220, R30, R220 ;  /* 0x000000dc1edc7221 */ /* 0x000fc20000000000 */
[----:B------:R-:W-:-:S02]  /*3560*/  FADD R219, R31, R219 ;  /* 0x000000db1fdb7221 */ /* 0x000fc40000000000 */
[----:B-1----:R-:W4:Y:S04]  /*3570*/  LDL.LU R226, [R1+0x2c] ;  /* 0x00002c0001e27983 */ /* 0x002f280000300800 */
[----:B------:R1:W-:Y:S01]  /*3580*/  STL [R1+0xa4], R225 ;  /* 0x0000a4e101007387 */ /* 0x0003e20000100800 */
[----:B------:R-:W-:-:S03]  /*3590*/  FADD R218, R32, R218 ;  /* 0x000000da20da7221 */ /* 0x000fc60000000000 */
[----:B-1----:R-:W2:Y:S04]  /*35a0*/  LDL.LU R225, [R1+0x28] ;  /* 0x0000280001e17983 */ /* 0x002ea80000300800 */
        /* <DEDUP_REMOVED lines=9> */
[----:B------:R1:W-:Y:S04]  /*3640*/  STL [R1+0xb4], R221 ;  /* 0x0000b4dd01007387 */ /* 0x0003e80000100800 */
        /* <DEDUP_REMOVED lines=12> */
[----:B-1----:R-:W2:Y:S01]  /*3710*/  LDL.LU R215, [R1] ;  /* 0x0000000001d77983 */ /* 0x002ea20000300800 */
[----:B------:R-:W-:-:S01]  /*3720*/  FADD R214, R36, R214 ;  /* 0x000000d624d67221 */ /* 0x000fc20000000000 */
[----:B------:R-:W-:Y:S01]  /*3730*/  FADD R213, R37, R213 ;  /* 0x000000d525d57221 */ /* 0x000fe20000000000 */
[----:B------:R-:W-:-:S01]  /*3740*/  FADD R212, R38, R212 ;  /* 0x000000d426d47221 */ /* 0x000fc20000000000 */
[----:B------:R-:W-:Y:S01]  /*3750*/  FADD R211, R39, R211 ;  /* 0x000000d327d37221 */ /* 0x000fe20000000000 */
[----:B------:R-:W-:-:S01]  /*3760*/  FADD R210, R40, R210 ;  /* 0x000000d228d27221 */ /* 0x000fc20000000000 */
[----:B------:R-:W-:Y:S01]  /*3770*/  STL [R1+0xd0], R214 ;  /* 0x0000d0d601007387 */ /* 0x000fe20000100800 */
        /* <DEDUP_REMOVED lines=11> */
[----:B------:R1:W-:Y:S01]  /*3830*/  STL [R1+0xdc], R211 ;  /* 0x0000dcd301007387 */ /* 0x0003e20000100800 */
[----:B------:R-:W-:-:S01]  /*3840*/  FADD R200, R50, R200 ;  /* 0x000000c832c87221 */ /* 0x000fc20000000000 */
[----:B------:R-:W-:Y:S01]  /*3850*/  FADD R199, R51, R199 ;  /* 0x000000c733c77221 */ /* 0x000fe20000000000 */
        /* <DEDUP_REMOVED lines=69> */
[----:B-----5:R-:W-:Y:S01]  /*3cb0*/  FADD R0, R121, R0 ;  /* 0x0000000079007221 */ /* 0x020fe20000000000 */
[----:B---3--:R-:W-:-:S01]  /*3cc0*/  FADD R227, R134, R227 ;  /* 0x000000e386e37221 */ /* 0x008fc20000000000 */
[----:B----4-:R-:W-:Y:S01]  /*3cd0*/  FADD R226, R133, R226 ;  /* 0x000000e285e27221 */ /* 0x010fe20000000000 */
[----:B--2---:R-:W-:-:S01]  /*3ce0*/  FADD R225, R132, R225 ;  /* 0x000000e184e17221 */ /* 0x004fc20000000000 */
        /* <DEDUP_REMOVED lines=9> */
[----:B------:R-:W-:-:S05]  /*3d80*/  FADD R215, R122, R215 ;  /* 0x000000d77ad77221 */ /* 0x000fca0000000000 */
[----:B------:R2:W-:Y:S04]  /*3d90*/  STL [R1], R215 ;  /* 0x000000d701007387 */ /* 0x0005e80000100800 */
[----:B------:R3:W-:Y:S04]  /*3da0*/  STL [R1+0x4], R216 ;  /* 0x000004d801007387 */ /* 0x0007e80000100800 */
        /* <DEDUP_REMOVED lines=8> */
[----:B-1----:R-:W4:Y:S04]  /*3e30*/  LDL.LU R211, [R1+0x34] ;  /* 0x0000340001d37983 */ /* 0x002f280000300800 */
[----:B------:R1:W-:Y:S04]  /*3e40*/  STL [R1+0x28], R225 ;  /* 0x000028e101007387 */ /* 0x0003e80000100800 */
[----:B------:R-:W4:Y:S04]  /*3e50*/  LDL.LU R212, [R1+0x38] ;  /* 0x0000380001d47983 */ /* 0x000f280000300800 */
[----:B------:R1:W-:Y:S04]  /*3e60*/  STL [R1+0x2c], R226 ;  /* 0x00002ce201007387 */ /* 0x0003e80000100800 */
[----:B------:R-:W4:Y:S04]  /*3e70*/  LDL.LU R213, [R1+0x3c] ;  /* 0x00003c0001d57983 */ /* 0x000f280000300800 */
[----:B------:R1:W-:Y:S04]  /*3e80*/  STL [R1+0x30], R227 ;  /* 0x000030e301007387 */ /* 0x0003e80000100800 */
[----:B------:R-:W4:Y:S04]  /*3e90*/  LDL.LU R214, [R1+0x40] ;  /* 0x0000400001d67983 */ /* 0x000f280000300800 */
[----:B--2---:R-:W2:Y:S04]  /*3ea0*/  LDL.LU R215, [R1+0x44] ;  /* 0x0000440001d77983 */ /* 0x004ea80000300800 */
[----:B---3--:R-:W3:Y:S04]  /*3eb0*/  LDL.LU R216, [R1+0x48] ;  /* 0x0000480001d87983 */ /* 0x008ee80000300800 */
[----:B----4-:R-:W4:Y:S04]  /*3ec0*/  LDL.LU R217, [R1+0x4c] ;  /* 0x00004c0001d97983 */ /* 0x010f280000300800 */
[----:B0-----:R-:W4:Y:S04]  /*3ed0*/  LDL.LU R218, [R1+0x50] ;  /* 0x0000500001da7983 */ /* 0x001f280000300800 */
[----:B------:R-:W4:Y:S04]  /*3ee0*/  LDL.LU R219, [R1+0x54] ;  /* 0x0000540001db7983 */ /* 0x000f280000300800 */
[----:B------:R-:W4:Y:S04]  /*3ef0*/  LDL.LU R220, [R1+0x58] ;  /* 0x0000580001dc7983 */ /* 0x000f280000300800 */
[----:B------:R-:W4:Y:S04]  /*3f00*/  LDL.LU R221, [R1+0x5c] ;  /* 0x00005c0001dd7983 */ /* 0x000f280000300800 */
[----:B------:R-:W4:Y:S04]  /*3f10*/  LDL.LU R222, [R1+0x60] ;  /* 0x0000600001de7983 */ /* 0x000f280000300800 */
[----:B------:R-:W4:Y:S04]  /*3f20*/  LDL.LU R223, [R1+0x64] ;  /* 0x0000640001df7983 */ /* 0x000f280000300800 */
[----:B------:R-:W4:Y:S04]  /*3f30*/  LDL.LU R224, [R1+0x68] ;  /* 0x0000680001e07983 */ /* 0x000f280000300800 */
[----:B-1----:R-:W4:Y:S04]  /*3f40*/  LDL.LU R225, [R1+0x6c] ;  /* 0x00006c0001e17983 */ /* 0x002f280000300800 */
[----:B------:R-:W4:Y:S04]  /*3f50*/  LDL.LU R226, [R1+0x70] ;  /* 0x0000700001e27983 */ /* 0x000f280000300800 */
[----:B------:R-:W4:Y:S01]  /*3f60*/  LDL.LU R227, [R1+0x74] ;  /* 0x0000740001e37983 */ /* 0x000f220000300800 */
[----:B------:R-:W-:-:S05]  /*3f70*/  FADD R211, R135, R211 ;  /* 0x000000d387d37221 */ /* 0x000fca0000000000 */
[----:B------:R0:W-:Y:S01]  /*3f80*/  STL [R1+0x34], R211 ;  /* 0x000034d301007387 */ /* 0x0001e20000100800 */
[----:B------:R-:W-:-:S03]  /*3f90*/  FADD R212, R136, R212 ;  /* 0x000000d488d47221 */ /* 0x000fc60000000000 */
[----:B0-----:R1:W5:Y:S01]  /*3fa0*/  LDL.LU R211, [R1+0xdc] ;  /* 0x0000dc0001d37983 */ /* 0x0013620000300800 */
[----:B------:R-:W-:-:S03]  /*3fb0*/  FADD R213, R137, R213 ;  /* 0x000000d589d57221 */ /* 0x000fc60000000000 */
[----:B------:R0:W-:Y:S01]  /*3fc0*/  STL [R1+0x38], R212 ;  /* 0x000038d401007387 */ /* 0x0001e20000100800 */
[----:B------:R-:W-:-:S01]  /*3fd0*/  FADD R214, R138, R214 ;  /* 0x000000d68ad67221 */ /* 0x000fc20000000000 */
[----:B--2---:R-:W-:Y:S02]  /*3fe0*/  FADD R215, R139, R215 ;  /* 0x000000d78bd77221 */ /* 0x004fe40000000000 */
[----:B0-----:R1:W5:Y:S01]  /*3ff0*/  LDL.LU R212, [R1+0xd8] ;  /* 0x0000d80001d47983 */ /* 0x0013620000300800 */
[----:B---3--:R-:W-:-:S03]  /*4000*/  FADD R216, R140, R216 ;  /* 0x000000d88cd87221 */ /* 0x008fc60000000000 */
[----:B------:R0:W-:Y:S01]  /*4010*/  STL [R1+0x3c], R213 ;  /* 0x00003cd501007387 */ /* 0x0001e20000100800 */
[----:B----4-:R-:W-:-:S03]  /*4020*/  FADD R217, R141, R217 ;  /* 0x000000d98dd97221 */ /* 0x010fc60000000000 */
[----:B0-----:R1:W5:Y:S01]  /*4030*/  LDL.LU R213, [R1+0xd4] ;  /* 0x0000d40001d57983 */ /* 0x0013620000300800 */
[----:B------:R-:W-:-:S03]  /*4040*/  FADD R218, R142, R218 ;  /* 0x000000da8eda7221 */ /* 0x000fc60000000000 */
[----:B------:R0:W-:Y:S01]  /*4050*/  STL [R1+0x40], R214 ;  /* 0x000040d601007387 */ /* 0x0001e20000100800 */
[----:B------:R-:W-:-:S01]  /*4060*/  FADD R219, R143, R219 ;  /* 0x000000db8fdb7221 */ /* 0x000fc20000000000 */
[----:B------:R-:W-:Y:S02]  /*4070*/  FADD R220, R144, R220 ;  /* 0x000000dc90dc7221 */ /* 0x000fe40000000000 */
[----:B0-----:R1:W5:Y:S04]  /*4080*/  LDL.LU R214, [R1+0xd0] ;  /* 0x0000d00001d67983 */ /* 0x0013680000300800 */
[----:B------:R0:W-:Y:S01]  /*4090*/  STL [R1+0x44], R215 ;  /* 0x000044d701007387 */ /* 0x0001e20000100800 */
[----:B------:R-:W-:-:S01]  /*40a0*/  FADD R221, R145, R221 ;  /* 0x000000dd91dd7221 */ /* 0x000fc20000000000 */
[----:B------:R-:W-:-:S02]  /*40b0*/  FADD R222, R146, R222 ;  /* 0x000000de92de7221 */ /* 0x000fc40000000000 */
[----:B0-----:R1:W5:Y:S04]  /*40c0*/  LDL.LU R215, [R1+0xcc] ;  /* 0x0000cc0001d77983 */ /* 0x0013680000300800 */
[----:B------:R0:W-:Y:S01]  /*40d0*/  STL [R1+0x48], R216 ;  /* 0x000048d801007387 */ /* 0x0001e20000100800 */
[----:B------:R-:W-:-:S03]  /*40e0*/  FADD R223, R147, R223 ;  /* 0x000000df93df7221 */ /* 0x000fc60000000000 */
        /* <DEDUP_REMOVED lines=13> */
[----:B------:R0:W-:Y:S04]  /*41c0*/  STL [R1+0x5c], R221 ;  /* 0x00005cdd01007387 */ /* 0x0001e80000100800 */
        /* <DEDUP_REMOVED lines=12> */
[----:B0-----:R1:W5:Y:S01]  /*4290*/  LDL.LU R227, [R1+0x9c] ;  /* 0x00009c0001e37983 */ /* 0x0013620000300800 */
[----:B------:R-:W-:-:S05]  /*42a0*/  UMOV UR6, URZ ;  /* 0x0000003f00067c82 */ /* 0x000fca0008000000 */
.L_x_28:
[----:B------:R-:W-:Y:S05]  /*42b0*/  @!P1 BRA `(.L_x_29) ;  /* 0x0000000000049947 */ /* 0x000fea0003800000 */
[----:B------:R-:W-:Y:S01]  /*42c0*/  BPT.TRAP 0x1 ;  /* 0x000000040000795c */ /* 0x000fe20000300000 */
.L_x_29:
[----:B------:R-:W-:Y:S02]  /*42d0*/  UISETP.GT.U32.AND UP0, UPT, UR13, 0x1, UPT ;  /* 0x000000010d00788c */ /* 0x000fe4000bf04070 */
[----:B------:R-:W-:-:S04]  /*42e0*/  ULEA UR8, UR31, UR12, 0x3 ;  /* 0x0000000c1f087291 */ /* 0x000fc8000f8e183f */
[----:B------:R-:W-:Y:S01]  /*42f0*/  UIADD3 UR8, UR8, 0x58, URZ ;  /* 0x0000005808087890 */ /* 0x000fe2000fffe03f */
[----:B------:R-:W-:-:S03]  /*4300*/  PLOP3.LUT P0, PT, PT, PT, UP0, 0x80, 0x0 ;  /* 0x000000000000781c */ /* 0x000fc60003f0f008 */
[----:B------:R-:W-:-:S09]  /*4310*/  UPRMT UR8, URZ, 0x654, UR8 ;  /* 0x000006543f087896 */ /* 0x000fd20008000008 */
[----:B------:R-:W-:Y:S01]  /*4320*/  SYNCS.ARRIVE.TRANS64.RED.A1T0 RZ, [UR8], RZ ;  /* 0x000000ffffff79a7 */ /* 0x000fe20008100408 */
[----:B------:R-:W-:Y:S05]  /*4330*/  @P0 BRA `(.L_x_30) ;  /* 0x0000000000040947 */ /* 0x000fea0003800000 */
[----:B------:R-:W-:Y:S01]  /*4340*/  BPT.TRAP 0x1 ;  /* 0x000000040000795c */ /* 0x000fe20000300000 */
.L_x_30:
[----:B------:R-:W-:Y:S01]  /*4350*/  UIADD3 UR19, UR19, 0x1, URZ ;  /* 0x0000000113137890 */ /* 0x000fe2000fffe03f */
[C---:B------:R-:W-:Y:S01]  /*4360*/  ISETP.GT.AND P0, PT, R228.reuse, 0x1, PT ;  /* 0x00000001e400780c */ /* 0x040fe20003f04270 */
[----:B------:R-:W-:Y:S01]  /*4370*/  UIADD3 UR31, UR31, 0x1, URZ ;  /* 0x000000011f1f7890 */ /* 0x000fe2000fffe03f */
[----:B------:R-:W-:Y:S01]  /*4380*/  VIADD R228, R228, 0xffffffff ;  /* 0xffffffffe4e47836 */ /* 0x000fe20000000000 */
[----:B------:R-:W-:Y:S02]  /*4390*/  UISETP.NE.AND UP0, UPT, UR19, 0xb, UPT ;  /* 0x0000000b1300788c */ /* 0x000fe4000bf05270 */
[----:B------:R-:W-:Y:S02]  /*43a0*/  UISETP.NE.AND UP1, UPT, UR31, 0xb, UPT ;  /* 0x0000000b1f00788c */ /* 0x000fe4000bf25270 */
[----:B------:R-:W-:Y:S02]  /*43b0*/  USEL UR8, URZ, 0x1, UP0 ;  /* 0x000000013f087887 */ /* 0x000fe40008000000 */
[----:B------:R-:W-:-:S02]  /*43c0*/  USEL UR19, UR19, URZ, UP0 ;  /* 0x0000003f13137287 */ /* 0x000fc40008000000 */
[----:B------:R-:W-:Y:S02]  /*43d0*/  USEL UR31, UR31, URZ, UP1 ;  /* 0x0000003f1f1f7287 */ /* 0x000fe40008800000 */
[----:B-----5:R-:W-:Y:S01]  /*43e0*/  LOP3.LUT R227, R227, UR8, RZ, 0x3c, !PT ;  /* 0x00000008e3e37c12 */ /* 0x020fe2000f8e3cff */
[----:B------:R-:W-:Y:S01]  /*43f0*/  UMOV UR8, 0x1 ;  /* 0x0000000100087882 */ /* 0x000fe20000000000 */
[----:B------:R-:W-:Y:S08]  /*4400*/  @P0 BRA `(.L_x_31) ;  /* 0xffffffec00880947 */ /* 0x000ff0000383ffff */
.L_x_23:
[----:B------:R-:W-:-:S04]  /*4410*/  UISETP.NE.AND UP0, UPT, UR6, URZ, UPT ;  /* 0x0000003f0600728c */ /* 0x000fc8000bf05270 */
[----:B------:R-:W-:-:S06]  /*4420*/  USEL UR6, URZ, 0x1, !UP0 ;  /* 0x000000013f067887 */ /* 0x000fcc000c000000 */
[----:B------:R-:W-:-:S13]  /*4430*/  ISETP.NE.AND P0, PT, RZ, UR6, PT ;  /* 0x00000006ff007c0c */ /* 0x000fda000bf05270 */
[----:B------:R-:W-:Y:S05]  /*4440*/  @!P0 BRA `(.L_x_32) ;  /* 0x0000000c00dc8947 */ /* 0x000fea0003800000 */
[----:B------:R-:W3:Y:S04]  /*4450*/  LDL.LU R227, [R1+0x74] ;  /* 0x0000740001e37983 */ /* 0x000ee80000300800 */
[----:B---3--:R3:W-:Y:S04]  /*4460*/  STL [R1+0x9c], R227 ;  /* 0x00009ce301007387 */ /* 0x0087e80000100800 */
[----:B---3--:R-:W3:Y:S04]  /*4470*/  LDL.LU R227, [R1+0x70] ;  /* 0x0000700001e37983 */ /* 0x008ee80000300800 */
        /* <DEDUP_REMOVED lines=55> */
[----:B---3--:R-:W3:Y:S01]  /*47f0*/  LDL.LU R227, [R1] ;  /* 0x0000000001e37983 */ /* 0x008ee20000300800 */
[----:B------:R-:W-:-:S02]  /*4800*/  WARPGROUP.DEPBAR.LE gsb0, 0x0 ;  /* 0x00008000000079c5 */ /* 0x000fc40000010000 */
[----:B------:R-:W-:Y:S01]  /*4810*/  FADD R226, R24, R226 ;  /* 0x000000e218e27221 */ /* 0x000fe20000000000 */
        /* <DEDUP_REMOVED lines=97> */
[----:B---3--:R-:W-:-:S05]  /*4e30*/  FADD R227, R122, R227 ;  /* 0x000000e37ae37221 */ /* 0x008fca0000000000 */
[----:B------:R3:W-:Y:S04]  /*4e40*/  STL [R1], R227 ;  /* 0x000000e301007387 */ /* 0x0007e80000100800 */
[----:B---3--:R-:W3:Y:S02]  /*4e50*/  LDL.LU R227, [R1+0x10c] ;  /* 0x00010c0001e37983 */ /* 0x008ee40000300800 */
[----:B---3--:R-:W-:-:S05]  /*4e60*/  FADD R227, R123, R227 ;  /* 0x000000e37be37221 */ /* 0x008fca0000000000 */
[----:B------:R3:W-:Y:S04]  /*4e70*/  STL [R1+0x4], R227 ;  /* 0x000004e301007387 */ /* 0x0007e80000100800 */
        /* <DEDUP_REMOVED lines=83> */
[----:B------:R3:W-:Y:S02]  /*53b0*/  STL [R1+0x74], R227 ;  /* 0x000074e301007387 */ /* 0x0007e40000100800 */
.L_x_32:
[----:B---3--:R-:W-:-:S04]  /*53c0*/  IMAD.U32 R227, RZ, RZ, UR30 ;  /* 0x0000001effe37e24 */ /* 0x008fc8000f8e00ff */
[----:B------:R3:W-:Y:S01]  /*53d0*/  SYNCS.ARRIVE.TRANS64.A1T0 RZ, [R227+UR28], RZ ;  /* 0x000000ffe3ff79a7 */ /* 0x0007e2000810001c */
[----:B------:R-:W-:Y:S02]  /*53e0*/  WARPGROUP.DEPBAR.LE gsb0, 0x0 ;  /* 0x00008000000079c5 */ /* 0x000fe40000010000 */
[----:B------:R-:W4:Y:S02]  /*53f0*/  LDC R24, c[0x0][0x28c] ;  /* 0x0000a300ff187b82 */ /* 0x000f240000000800 */
[----:B----4-:R-:W-:-:S13]  /*5400*/  ISETP.GE.AND P0, PT, R24, 0x1, PT ;  /* 0x000000011800780c */ /* 0x010fda0003f06270 */
[----:B---3--:R-:W-:Y:S05]  /*5410*/  @!P0 BRA `(.L_x_33) ;  /* 0x0000000000408947 */ /* 0x008fea0003800000 */
[----:B------:R-:W-:-:S06]  /*5420*/  UISETP.NE.AND UP0, UPT, UR26, 0x3, UPT ;  /* 0x000000031a00788c */ /* 0x000fcc000bf05270 */
[----:B------:R-:W-:-:S13]  /*5430*/  PLOP3.LUT P0, PT, PT, PT, UP0, 0x80, 0x0 ;  /* 0x000000000000781c */ /* 0x000fda0003f0f008 */
[----:B------:R-:W-:Y:S05]  /*5440*/  @!P0 BRA `(.L_x_34) ;  /* 0x0000000000048947 */ /* 0x000fea0003800000 */
[----:B------:R-:W-:Y:S01]  /*5450*/  BPT.TRAP 0x1 ;  /* 0x000000040000795c */ /* 0x000fe20000300000 */
.L_x_34:
[----:B------:R-:W-:Y:S02]  /*5460*/  UIADD3 UR8, UR16, UR5, URZ ;  /* 0x0000000510087290 */ /* 0x000fe4000fffe03f */
[----:B------:R-:W-:Y:S02]  /*5470*/  UISETP.GT.U32.AND UP0, UPT, UR13, 0x1, UPT ;  /* 0x000000010d00788c */ /* 0x000fe4000bf04070 */
[----:B------:R-:W-:-:S04]  /*5480*/  UIMAD.WIDE.U32 UR6, UR8, -0x45d1745d, URZ ;  /* 0xba2e8ba3080678a5 */ /* 0x000fc8000f8e003f */
[----:B------:R-:W-:Y:S01]  /*5490*/  USHF.R.U32.HI UR6, URZ, 0x3, UR7 ;  /* 0x000000033f067899 */ /* 0x000fe20008011607 */
[----:B------:R-:W-:-:S03]  /*54a0*/  PLOP3.LUT P0, PT, PT, PT, UP0, 0x80, 0x0 ;  /* 0x000000000000781c */ /* 0x000fc60003f0f008 */
[----:B------:R-:W-:-:S04]  /*54b0*/  UIMAD UR8, UR6, -0xb, UR8 ;  /* 0xfffffff5060878a4 */ /* 0x000fc8000f8e0208 */
[----:B------:R-:W-:-:S04]  /*54c0*/  ULEA UR8, UR8, UR12, 0x3 ;  /* 0x0000000c08087291 */ /* 0x000fc8000f8e183f */
[----:B------:R-:W-:-:S04]  /*54d0*/  UIADD3 UR8, UR8, 0x58, URZ ;  /* 0x0000005808087890 */ /* 0x000fc8000fffe03f */
[----:B------:R-:W-:-:S09]  /*54e0*/  UPRMT UR8, URZ, 0x654, UR8 ;  /* 0x000006543f087896 */ /* 0x000fd20008000008 */
[----:B------:R-:W-:Y:S01]  /*54f0*/  SYNCS.ARRIVE.TRANS64.RED.A1T0 RZ, [UR8], RZ ;  /* 0x000000ffffff79a7 */ /* 0x000fe20008100408 */
[----:B------:R-:W-:Y:S05]  /*5500*/  @P0 BRA `(.L_x_33) ;  /* 0x0000000000040947 */ /* 0x000fea0003800000 */
[----:B------:R-:W-:Y:S01]  /*5510*/  BPT.TRAP 0x1 ;  /* 0x000000040000795c */ /* 0x000fe20000300000 */
.L_x_33:
[----:B------:R-:W3:Y:S01]  /*5520*/  S2R R25, SR_TID.X ;  /* 0x0000000000197919 */ /* 0x000ee20000002100 */
[----:B------:R-:W-:Y:S01]  /*5530*/  IMAD.U32 R24, RZ, RZ, UR29 ;  /* 0x0000001dff187e24 */ /* 0x000fe2000f8e00ff */
[----:B------:R-:W-:Y:S01]  /*5540*/  UIADD3 UR5, UR27, UR5, URZ ;  /* 0x000000051b057290 */ /* 0x000fe2000fffe03f */
[----:B------:R-:W4:Y:S01]  /*5550*/  LDC R35, c[0x0][0x288] ;  /* 0x0000a200ff237b82 */ /* 0x000f220000000800 */
[----:B------:R-:W-:Y:S02]  /*5560*/  UISETP.GE.U32.AND UP1, UPT, UR27, 0xb, UPT ;  /* 0x0000000b1b00788c */ /* 0x000fe4000bf26070 */
[----:B------:R-:W-:Y:S01]  /*5570*/  SHF.L.U32 R24, R24, 0x1f, RZ ;  /* 0x0000001f18187819 */ /* 0x000fe200000006ff */
[----:B------:R-:W-:Y:S02]  /*5580*/  UISETP.GT.U32.AND UP0, UPT, UR5, 0xa, UPT ;  /* 0x0000000a0500788c */ /* 0x000fe4000bf04070 */
[----:B------:R-:W-:Y:S01]  /*5590*/  UIMAD.WIDE.U32 UR6, UR5, -0x45d1745d, URZ ;  /* 0xba2e8ba3050678a5 */ /* 0x000fe2000f8e003f */
[----:B------:R-:W5:Y:S01]  /*55a0*/  SYNCS.PHASECHK.TRANS64.TRYWAIT P0, [UR17+0x8], R24 ;  /* 0x00000818ff0075a7 */ /* 0x000f620008000151 */
[----:B------:R-:W-:-:S02]  /*55b0*/  UISETP.LT.U32.AND UP0, UPT, UR27, 0xb, UP0 ;  /* 0x0000000b1b00788c */ /* 0x000fc40008701070 */
[----:B------:R-:W-:Y:S02]  /*55c0*/  USHF.R.U32.HI UR6, URZ, 0x3, UR7 ;  /* 0x000000033f067899 */ /* 0x000fe40008011607 */
[----:B------:R-:W-:Y:S02]  /*55d0*/  USEL UR8, URZ, 0x1, !UP0 ;  /* 0x000000013f087887 */ /* 0x000fe4000c000000 */
[----:B------:R-:W-:Y:S02]  /*55e0*/  UIMAD UR5, UR6, -0xb, UR5 ;  /* 0xfffffff5060578a4 */ /* 0x000fe4000f8e0205 */
[----:B------:R-:W-:-:S04]  /*55f0*/  ULOP3.LUT UR4, UR4, UR8, URZ, 0x3c, !UPT ;  /* 0x0000000804047292 */ /* 0x000fc8000f8e3c3f */
[----:B------:R-:W-:Y:S01]  /*5600*/  @UP1 ULOP3.LUT UR4, UR4, 0x1, UR6, 0x78, !UPT ;  /* 0x0000000104041892 */ /* 0x000fe2000f8e7806 */
[----:B---3--:R-:W-:-:S04]  /*5610*/  SHF.R.S32.HI R26, RZ, 0x1f, R25 ;  /* 0x0000001fff1a7819 */ /* 0x008fc80000011419 */
[----:B------:R-:W-:-:S04]  /*5620*/  LEA.HI R26, R26, R25, RZ, 0x7 ;  /* 0x000000191a1a7211 */ /* 0x000fc800078f38ff */
[----:B------:R-:W-:-:S05]  /*5630*/  LOP3.LUT R26, R26, 0xffffff80, RZ, 0xc0, !PT ;  /* 0xffffff801a1a7812 */ /* 0x000fca00078ec0ff */
[----:B------:R-:W-:-:S05]  /*5640*/  IMAD.IADD R26, R25, 0x1, -R26 ;  /* 0x00000001191a7824 */ /* 0x000fca00078e0a1a */
[----:B------:R-:W-:-:S04]  /*5650*/  SHF.R.S32.HI R25, RZ, 0x1f, R26 ;  /* 0x0000001fff197819 */ /* 0x000fc8000001141a */
[----:B------:R-:W-:-:S04]  /*5660*/  LEA.HI R25, R25, R26, RZ, 0x2 ;  /* 0x0000001a19197211 */ /* 0x000fc800078f10ff */
[----:B------:R-:W-:-:S05]  /*5670*/  LOP3.LUT R25, R25, 0xfffffffc, RZ, 0xc0, !PT ;  /* 0xfffffffc19197812 */ /* 0x000fca00078ec0ff */
[----:B------:R-:W-:-:S04]  /*5680*/  IMAD.IADD R40, R26, 0x1, -R25 ;  /* 0x000000011a287824 */ /* 0x000fc800078e0a19 */
[----:B------:R-:W-:Y:S01]  /*5690*/  IMAD.SHL.U32 R32, R40, 0x2, RZ ;  /* 0x0000000228207824 */ /* 0x000fe200078e00ff */
[----:B----45:R-:W-:Y:S06]  /*56a0*/  @!P0 BRA `(.L_x_35) ;  /* 0x000000ac006c8947 */ /* 0x030fec0003800000 */
.L_x_328:
[----:B------:R4:W-:Y:S01]  /*56b0*/  STL [R1+0xa0], R2 ;  /* 0x0000a00201007387 */ /* 0x0009e20000100800 */
[----:B------:R-:W-:Y:S01]  /*56c0*/  ULDC UR8, c[0x0][0x284] ;  /* 0x0000a10000087ab9 */ /* 0x000fe20000000800 */
[----:B------:R-:W-:Y:S01]  /*56d0*/  SHF.R.S32.HI R33, RZ, 0x1f, R32 ;  /* 0x0000001fff217819 */ /* 0x000fe20000011420 */
[----:B------:R-:W-:Y:S01]  /*56e0*/  ULDC.64 UR6, c[0x0][0x5d0] ;  /* 0x0001740000067ab9 */ /* 0x000fe20000000a00 */
[----:B----4-:R-:W4:Y:S04]  /*56f0*/  LDL.LU R2, [R1+0x88] ;  /* 0x0000880001027983 */ /* 0x010f280000300800 */
[----:B------:R0:W-:Y:S04]  /*5700*/  STL [R1+0x9c], R0 ;  /* 0x00009c0001007387 */ /* 0x0001e80000100800 */
[----:B------:R-:W2:Y:S04]  /*5710*/  LDL R227, [R1+0x78] ;  /* 0x0000780001e37983 */ /* 0x000ea80000100800 */
[----:B0-----:R-:W3:Y:S01]  /*5720*/  LDL R0, [R1+0x84] ;  /* 0x0000840001007983 */ /* 0x001ee20000100800 */
[----:B----4-:R-:W-:-:S03]  /*5730*/  IMAD.SHL.U32 R37, R2, 0x100, RZ ;  /* 0x0000010002257824 */ /* 0x010fc600078e00ff */
[----:B------:R0:W5:Y:S01]  /*5740*/  LDL.LU R2, [R1+0xa0] ;  /* 0x0000a00001027983 */ /* 0x0001620000300800 */
[----:B---3--:R-:W-:-:S03]  /*5750*/  IMAD.SHL.U32 R34, R0, 0x40, RZ ;  /* 0x0000004000227824 */ /* 0x008fc600078e00ff */
[----:B------:R0:W5:Y:S02]  /*5760*/  LDL.LU R0, [R1+0x9c] ;  /* 0x00009c0001007983 */ /* 0x0001640000300800 */
[----:B------:R-:W-:Y:S02]  /*5770*/  ISETP.GE.AND P0, PT, R34, UR8, PT ;  /* 0x0000000822007c0c */ /* 0x000fe4000bf06270 */
[----:B--2---:R-:W-:Y:S02]  /*5780*/  SHF.R.S32.HI R38, RZ, 0x1f, R227 ;  /* 0x0000001fff267819 */ /* 0x004fe400000114e3 */
[----:B------:R-:W-:Y:S01]  /*5790*/  ISETP.GE.OR P0, PT, R37, R35, P0 ;  /* 0x000000232500720c */ /* 0x000fe20000706670 */
[----:B------:R-:W-:-:S04]  /*57a0*/  IMAD.WIDE.U32 R24, R227, UR6, R32 ;  /* 0x00000006e3187c25 */ /* 0x000fc8000f8e0020 */
[----:B------:R-:W-:Y:S01]  /*57b0*/  IMAD R26, R38, UR6, RZ ;  /* 0x00000006261a7c24 */ /* 0x000fe2000f8e02ff */
[----:B------:R-:W-:Y:S02]  /*57c0*/  SHF.R.S32.HI R36, RZ, 0x1f, R37 ;  /* 0x0000001fff247819 */ /* 0x000fe40000011425 */
[----:B------:R-:W-:Y:S01]  /*57d0*/  IADD3 R24, P1, R37, R24, RZ ;  /* 0x0000001825187210 */ /* 0x000fe20007f3e0ff */
[----:B------:R-:W-:-:S05]  /*57e0*/  IMAD R27, R227, UR7, R26 ;  /* 0x00000007e31b7c24 */ /* 0x000fca000f8e021a */
[----:B------:R-:W-:Y:S01]  /*57f0*/  IADD3.X R25, R36, R25, R27, P1, !PT ;  /* 0x0000001924197210 */ /* 0x000fe20000ffe41b */
[----:B0-----:R-:W-:Y:S06]  /*5800*/  @P0 BRA `(.L_x_36) ;  /* 0x0000008c00cc0947 */ /* 0x001fec0003800000 */
[----:B------:R0:W-:Y:S01]  /*5810*/  STL.64 [R1+0xa8], R4 ;  /* 0x0000a80401007387 */ /* 0x0001e20000100a00 */
[----:B------:R-:W2:Y:S01]  /*5820*/  LDC.64 R28, c[0x0][0x5c8] ;  /* 0x00017200ff1c7b82 */ /* 0x000ea20000000a00 */
[----:B------:R-:W-:Y:S02]  /*5830*/  ULDC.64 UR6, c[0x0][0x5c0] ;  /* 0x0001700000067ab9 */ /* 0x000fe40000000a00 */
[----:B0-----:R-:W3:Y:S04]  /*5840*/  LDL.64 R4, [R1+0x90] ;  /* 0x0000900001047983 */ /* 0x001ee80000100a00 */
[----:B-----5:R0:W-:Y:S04]  /*5850*/  STL [R1+0xa0], R2 ;  /* 0x0000a00201007387 */ /* 0x0201e80000100800 */
[----:B0-----:R-:W3:Y:S04]  /*5860*/  LDL.LU R2, [R1+0x84] ;  /* 0x0000840001027983 */ /* 0x001ee80000300800 */
[----:B------:R0:W-:Y:S04]  /*5870*/  STL [R1+0x9c], R0 ;  /* 0x00009c0001007387 */ /* 0x0001e80000100800 */
[----:B0-----:R-:W4:Y:S01]  /*5880*/  LDL R0, [R1+0x8c] ;  /* 0x00008c0001007983 */ /* 0x001f220000100800 */
[----:B---3--:R-:W-:-:S03]  /*5890*/  IMAD.WIDE R30, R2, 0x40, R4 ;  /* 0x00000040021e7825 */ /* 0x008fc600078e0204 */
[----:B------:R0:W5:Y:S04]  /*58a0*/  LDL.LU.64 R4, [R1+0xa8] ;  /* 0x0000a80001047983 */ /* 0x0001680000300a00 */
[----:B------:R0:W5:Y:S01]  /*58b0*/  LDL.LU R2, [R1+0xa0] ;  /* 0x0000a00001027983 */ /* 0x0001620000300800 */
[-C--:B--2---:R-:W-:Y:S02]  /*58c0*/  IMAD R26, R31, R28.reuse, RZ ;  /* 0x0000001c1f1a7224 */ /* 0x084fe400078e02ff */
[----:B------:R-:W-:-:S04]  /*58d0*/  IMAD.WIDE.U32 R24, R30, R28, R24 ;  /* 0x0000001c1e187225 */ /* 0x000fc800078e0018 */
[----:B------:R-:W-:Y:S01]  /*58e0*/  IMAD R27, R30, R29, R26 ;  /* 0x0000001d1e1b7224 */ /* 0x000fe200078e021a */
[----:B------:R-:W-:Y:S01]  /*58f0*/  LEA R26, P0, R28, R24, 0x3 ;  /* 0x000000181c1a7211 */ /* 0x000fe200078018ff */
[----:B----4-:R-:W-:Y:S01]  /*5900*/  IMAD.IADD R39, R0, 0x1, -R34 ;  /* 0x0000000100277824 */ /* 0x010fe200078e0a22 */
[----:B------:R-:W-:Y:S01]  /*5910*/  IADD3 R24, P1, R24, UR6, RZ ;  /* 0x0000000618187c10 */ /* 0x000fe2000ff3e0ff */
[----:B------:R0:W5:Y:S01]  /*5920*/  LDL.LU R0, [R1+0x9c] ;  /* 0x00009c0001007983 */ /* 0x0001620000300800 */
[----:B------:R-:W-:Y:S01]  /*5930*/  IMAD.IADD R27, R25, 0x1, R27 ;  /* 0x00000001191b7824 */ /* 0x000fe200078e021b */
[----:B------:R-:W-:-:S04]  /*5940*/  IADD3 R26, P3, R26, UR6, RZ ;  /* 0x000000061a1a7c10 */ /* 0x000fc8000ff7e0ff */
[----:B------:R-:W-:Y:S01]  /*5950*/  LEA.HI.X R29, R28, R27, R29, 0x3, P0 ;  /* 0x0000001b1c1d7211 */ /* 0x000fe200000f1c1d */
[----:B------:R-:W-:Y:S01]  /*5960*/  IMAD R28, R40, -0x2, R35 ;  /* 0xfffffffe281c7824 */ /* 0x000fe200078e0223 */
[----:B------:R-:W-:Y:S01]  /*5970*/  FSETP.NEU.AND P0, PT, RZ, UR25, PT ;  /* 0x00000019ff007c0b */ /* 0x000fe2000bf0d000 */
[----:B------:R-:W-:Y:S01]  /*5980*/  BSSY B0, `(.L_x_36) ;  /* 0x00008db000007945 */ /* 0x000fe20003800000 */
[----:B------:R-:W-:Y:S02]  /*5990*/  IADD3.X R25, R27, UR7, RZ, P1, !PT ;  /* 0x000000071b197c10 */ /* 0x000fe40008ffe4ff */
[----:B------:R-:W-:Y:S01]  /*59a0*/  IADD3.X R27, R29, UR7, RZ, P3, !PT ;  /* 0x000000071d1b7c10 */ /* 0x000fe20009ffe4ff */
[----:B------:R-:W-:-:S08]  /*59b0*/  IMAD.IADD R34, R28, 0x1, -R37 ;  /* 0x000000011c227824 */ /* 0x000fd000078e0a25 */
[----:B0-----:R-:W-:Y:S05]  /*59c0*/  @!P0 BRA `(.L_x_37) ;  /* 0x0000006800d88947 */ /* 0x001fea0003800000 */
[----:B------:R-:W-:Y:S01]  /*59d0*/  ULDC.64 UR6, c[0x0][0x5b8] ;  /* 0x00016e0000067ab9 */ /* 0x000fe20000000a00 */
[----:B------:R-:W-:Y:S01]  /*59e0*/  ULDC.64 UR8, c[0x0][0x5a8] ;  /* 0x00016a0000087ab9 */ /* 0x000fe20000000a00 */
[----:B------:R-:W-:Y:S01]  /*59f0*/  IMAD.WIDE.U32 R32, R227, UR6, R32 ;  /* 0x00000006e3207c25 */ /* 0x000fe2000f8e0020 */
[----:B------:R-:W-:Y:S03]  /*5a00*/  BSSY B1, `(.L_x_38) ;  /* 0x0000010000017945 */ /* 0x000fe60003800000 */
[----:B------:R-:W-:Y:S01]  /*5a10*/  IMAD R28, R38, UR6, RZ ;  /* 0x00000006261c7c24 */ /* 0x000fe2000f8e02ff */
[----:B------:R-:W-:-:S03]  /*5a20*/  IADD3 R32, P0, R37, R32, RZ ;  /* 0x0000002025207210 */ /* 0x000fc60007f1e0ff */
[----:B------:R-:W-:Y:S01]  /*5a30*/  IMAD R29, R227, UR7, R28 ;  /* 0x00000007e31d7c24 */ /* 0x000fe2000f8e021c */
[----:B------:R-:W-:Y:S02]  /*5a40*/  ULDC.64 UR6, c[0x0][0x5b0] ;  /* 0x00016c0000067ab9 */ /* 0x000fe40000000a00 */
[----:B------:R-:W-:Y:S02]  /*5a50*/  IMAD R35, R31, UR6, RZ ;  /* 0x000000061f237c24 */ /* 0x000fe4000f8e02ff */
[----:B------:R-:W-:Y:S02]  /*5a60*/  IADD3.X R33, R36, R33, R29, P0, !PT ;  /* 0x0000002124217210 */ /* 0x000fe400007fe41d */
[----:B------:R-:W-:Y:S01]  /*5a70*/  ISETP.GE.AND P0, PT, R39, 0x1, PT ;  /* 0x000000012700780c */ /* 0x000fe20003f06270 */
[C---:B------:R-:W-:Y:S02]  /*5a80*/  IMAD R35, R30.reuse, UR7, R35 ;  /* 0x000000071e237c24 */ /* 0x040fe4000f8e0223 */
[----:B------:R-:W-:Y:S01]  /*5a90*/  IMAD.WIDE.U32 R28, R30, UR6, R32 ;  /* 0x000000061e1c7c25 */ /* 0x000fe2000f8e0020 */
[----:B------:R-:W-:-:S02]  /*5aa0*/  ISETP.LT.OR P4, PT, R34, 0x1, !P0 ;  /* 0x000000012200780c */ /* 0x000fc40004781670 */
[----:B------:R-:W-:-:S04]  /*5ab0*/  IADD3 R28, P1, R28, UR8, RZ ;  /* 0x000000081c1c7c10 */ /* 0x000fc8000ff3e0ff */
[--C-:B------:R-:W-:Y:S02]  /*5ac0*/  IADD3.X R29, R29, UR9, R35.reuse, P1, !PT ;  /* 0x000000091d1d7c10 */ /* 0x100fe40008ffe423 */
[----:B------:R-:W-:-:S05]  /*5ad0*/  PRMT R35, RZ, 0x7610, R35 ;  /* 0x00007610ff237816 */ /* 0x000fca0000000023 */
[----:B------:R-:W-:Y:S05]  /*5ae0*/  @P4 BRA `(.L_x_39) ;  /* 0x0000000000044947 */ /* 0x000fea0003800000 */
[----:B------:R0:W5:Y:S02]  /*5af0*/  LDG.E.U8 R35, desc[UR22][R28.64] ;  /* 0x000000161c237981 */ /* 0x000164000c1e1100 */
.L_x_39:
[----:B------:R-:W-:Y:S05]  /*5b00*/  BSYNC B1 ;  /* 0x0000000000017941 */ /* 0x000fea0003800000 */
.L_x_38:
[----:B-----5:R-:W-:Y:S01]  /*5b10*/  LOP3.LUT R35, R35, 0xff, RZ, 0xc0, !PT ;  /* 0x000000ff23237812 */ /* 0x020fe200078ec0ff */
[----:B------:R-:W-:Y:S01]  /*5b20*/  BSSY B1, `(.L_x_40) ;  /* 0x000000b000017945 */ /* 0x000fe20003800000 */
[----:B------:R-:W-:Y:S02]  /*5b30*/  ISETP.LT.OR P3, PT, R34, 0x2, !P0 ;  /* 0x000000022200780c */ /* 0x000fe40004761670 */
[----:B------:R-:W-:-:S05]  /*5b40*/  F2FP.F16.E4M3.UNPACK_B R35, R35 ;  /* 0x00000023ff23723e */ /* 0x000fca00020006ff */
[----:B------:R-:W-:-:S05]  /*5b50*/  HADD2.F32 R35, -RZ, R35.H0_H0 ;  /* 0x20000023ff237230 */ /* 0x000fca0000004100 */
[----:B------:R-:W-:-:S04]  /*5b60*/  FMUL R35, R35, UR25 ;  /* 0x0000001923237c20 */ /* 0x000fc80008400000 */
[----:B------:R-:W-:-:S05]  /*5b70*/  FFMA R35, R226, UR24, R35 ;  /* 0x00000018e2237c23 */ /* 0x000fca0008000023 */
[----:B------:R-:W-:Y:S02]  /*5b80*/  F2FP.SATFINITE.E4M3.F32.PACK_AB_MERGE_C R37, RZ, R35, RZ ;  /* 0x00000023ff25723e */ /* 0x000fe400048070ff */
[----:B------:R-:W-:-:S03]  /*5b90*/  PRMT R35, RZ, 0x7610, R35 ;  /* 0x00007610ff237816 */ /* 0x000fc60000000023 */
[----:B------:R2:W-:Y:S01]  /*5ba0*/  @!P4 STG.E.U8 desc[UR22][R24.64], R37 ;  /* 0x000000251800c986 */ /* 0x0005e2000c101116 */
[----:B------:R-:W-:Y:S05]  /*5bb0*/  @P3 BRA `(.L_x_41) ;  /* 0x0000000000043947 */ /* 0x000fea0003800000 */
[----:B------:R3:W5:Y:S02]  /*5bc0*/  LDG.E.U8 R35, desc[UR22][R28.64+0x1] ;  /* 0x000001161c237981 */ /* 0x000764000c1e1100 */
.L_x_41:
[----:B------:R-:W-:Y:S05]  /*5bd0*/  BSYNC B1 ;  /* 0x0000000000017941 */ /* 0x000fea0003800000 */
.L_x_40:
[----:B-----5:R-:W-:Y:S01]  /*5be0*/  LOP3.LUT R35, R35, 0xff, RZ, 0xc0, !PT ;  /* 0x000000ff23237812 */ /* 0x020fe200078ec0ff */
[----:B------:R-:W-:Y:S01]  /*5bf0*/  BSSY B1, `(.L_x_42) ;  /* 0x0000013000017945 */ /* 0x000fe20003800000 */
[----:B--2---:R-:W-:Y:S02]  /*5c00*/  IADD3 R37, P1, R30, 0x8, RZ ;  /* 0x000000081e257810 */ /* 0x004fe40007f3e0ff */
[----:B------:R-:W-:-:S03]  /*5c10*/  F2FP.F16.E4M3.UNPACK_B R35, R35 ;  /* 0x00000023ff23723e */ /* 0x000fc600020006ff */
[----:B------:R-:W-:Y:S01]  /*5c20*/  IMAD.X R31, RZ, RZ, R31, P1 ;  /* 0x000000ffff1f7224 */ /* 0x000fe200008e061f */
[----:B------:R-:W-:Y:S01]  /*5c30*/  ISETP.GE.AND P1, PT, R39, 0x9, PT ;  /* 0x000000092700780c */ /* 0x000fe20003f26270 */
[----:B------:R-:W-:Y:S02]  /*5c40*/  HADD2.F32 R35, -RZ, R35.H0_H0 ;  /* 0x20000023ff237230 */ /* 0x000fe40000004100 */
[----:B------:R-:W-:Y:S01]  /*5c50*/  IMAD R36, R31, UR6, RZ ;  /* 0x000000061f247c24 */ /* 0x000fe2000f8e02ff */
[----:B------:R-:W-:Y:S01]  /*5c60*/  ISETP.LT.OR P5, PT, R34, 0x1, !P1 ;  /* 0x000000012200780c */ /* 0x000fe20004fa1670 */
[----:B------:R-:W-:-:S04]  /*5c70*/  IMAD.WIDE.U32 R32, R37, UR6, R32 ;  /* 0x0000000625207c25 */ /* 0x000fc8000f8e0020 */
[----:B------:R-:W-:Y:S01]  /*5c80*/  FMUL R30, R35, UR25 ;  /* 0x00000019231e7c20 */ /* 0x000fe20008400000 */
[----:B------:R-:W-:-:S03]  /*5c90*/  IMAD R37, R37, UR7, R36 ;  /* 0x0000000725257c24 */ /* 0x000fc6000f8e0224 */
[----:B------:R-:W-:Y:S01]  /*5ca0*/  FFMA R225, R225, UR24, R30 ;  /* 0x00000018e1e17c23 */ /* 0x000fe2000800001e */
[----:B------:R-:W-:Y:S02]  /*5cb0*/  IADD3 R30, P4, R32, UR8, RZ ;  /* 0x00000008201e7c10 */ /* 0x000fe4000ff9e0ff */
[----:B------:R-:W-:Y:S02]  /*5cc0*/  PRMT R32, RZ, 0x7610, R32 ;  /* 0x00007610ff207816 */ /* 0x000fe40000000020 */
[----:B------:R-:W-:Y:S02]  /*5cd0*/  F2FP.SATFINITE.E4M3.F32.PACK_AB_MERGE_C R225, RZ, R225, RZ ;  /* 0x000000e1ffe1723e */ /* 0x000fe400048070ff */
[----:B------:R-:W-:-:S03]  /*5ce0*/  IADD3.X R31, R33, UR9, R37, P4, !PT ;  /* 0x00000009211f7c10 */ /* 0x000fc6000a7fe425 */
[----:B------:R2:W-:Y:S01]  /*5cf0*/  @!P3 STG.E.U8 desc[UR22][R24.64+0x1], R225 ;  /* 0x000001e11800b986 */ /* 0x0005e2000c101116 */
[----:B------:R-:W-:Y:S05]  /*5d00*/  @P5 BRA `(.L_x_43) ;  /* 0x0000000000045947 */ /* 0x000fea0003800000 */
[----:B------:R4:W5:Y:S02]  /*5d10*/  LDG.E.U8 R32, desc[UR22][R30.64] ;  /* 0x000000161e207981 */ /* 0x000964000c1e1100 */
.L_x_43:
[----:B------:R-:W-:Y:S05]  /*5d20*/  BSYNC B1 ;  /* 0x0000000000017941 */ /* 0x000fea0003800000 */
.L_x_42:
[----:B-----5:R-:W-:Y:S01]  /*5d30*/  LOP3.LUT R32, R32, 0xff, RZ, 0xc0, !PT ;  /* 0x000000ff20207812 */ /* 0x020fe200078ec0ff */
[----:B------:R-:W-:Y:S01]  /*5d40*/  BSSY B1, `(.L_x_44) ;  /* 0x000000b000017945 */ /* 0x000fe20003800000 */
[----:B------:R-:W-:Y:S02]  /*5d50*/  ISETP.LT.OR P3, PT, R34, 0x2, !P1 ;  /* 0x000000022200780c */ /* 0x000fe40004f61670 */
[----:B------:R-:W-:-:S05]  /*5d60*/  F2FP.F16.E4M3.UNPACK_B R32, R32 ;  /* 0x00000020ff20723e */ /* 0x000fca00020006ff */
[----:B------:R-:W-:-:S05]  /*5d70*/  HADD2.F32 R32, -RZ, R32.H0_H0 ;  /* 0x20000020ff207230 */ /* 0x000fca0000004100 */
[----:B------:R-:W-:Y:S01]  /*5d80*/  FMUL R33, R32, UR25 ;  /* 0x0000001920217c20 */ /* 0x000fe20008400000 */
[----:B------:R-:W-:-:S03]  /*5d90*/  PRMT R32, RZ, 0x7610, R32 ;  /* 0x00007610ff207816 */ /* 0x000fc60000000020 */
[----:B------:R-:W-:-:S05]  /*5da0*/  FFMA R33, R224, UR24, R33 ;  /* 0x00000018e0217c23 */ /* 0x000fca0008000021 */
[----:B------:R-:W-:-:S05]  /*5db0*/  F2FP.SATFINITE.E4M3.F32.PACK_AB_MERGE_C R33, RZ, R33, RZ ;  /* 0x00000021ff21723e */ /* 0x000fca00048070ff */
[----:B------:R0:W-:Y:S01]  /*5dc0*/  @!P5 STG.E.U8 desc[UR22][R26.64], R33 ;  /* 0x000000211a00d986 */ /* 0x0001e2000c101116 */
[----:B------:R-:W-:Y:S05]  /*5dd0*/  @P3 BRA `(.L_x_45) ;  /* 0x0000000000043947 */ /* 0x000fea0003800000 */
[----:B------:R0:W5:Y:S02]  /*5de0*/  LDG.E.U8 R32, desc[UR22][R30.64+0x1] ;  /* 0x000001161e207981 */ /* 0x000164000c1e1100 */
.L_x_45:
[----:B------:R-:W-:Y:S05]  /*5df0*/  BSYNC B1 ;  /* 0x0000000000017941 */ /* 0x000fea0003800000 */
.L_x_44:
[----:B-----5:R-:W-:Y:S01]  /*5e00*/  LOP3.LUT R32, R32, 0xff, RZ, 0xc0, !PT ;  /* 0x000000ff20207812 */ /* 0x020fe200078ec0ff */
[----:B------:R-:W-:Y:S01]  /*5e10*/  BSSY B1, `(.L_x_46) ;  /* 0x000000b000017945 */ /* 0x000fe20003800000 */
[----:B------:R-:W-:Y:S02]  /*5e20*/  ISETP.LT.OR P4, PT, R34, 0x9, !P0 ;  /* 0x000000092200780c */ /* 0x000fe40004781670 */
[----:B------:R-:W-:-:S05]  /*5e30*/  F2FP.F16.E4M3.UNPACK_B R32, R32 ;  /* 0x00000020ff20723e */ /* 0x000fca00020006ff */
[----:B------:R-:W-:-:S05]  /*5e40*/  HADD2.F32 R32, -RZ, R32.H0_H0 ;  /* 0x20000020ff207230 */ /* 0x000fca0000004100 */
[----:B------:R-:W-:-:S04]  /*5e50*/  FMUL R32, R32, UR25 ;  /* 0x0000001920207c20 */ /* 0x000fc80008400000 */
[----:B------:R-:W-:-:S05]  /*5e60*/  FFMA R32, R223, UR24, R32 ;  /* 0x00000018df207c23 */ /* 0x000fca0008000020 */
[----:B0-----:R-:W-:Y:S02]  /*5e70*/  F2FP.SATFINITE.E4M3.F32.PACK_AB_MERGE_C R33, RZ, R32, RZ ;  /* 0x00000020ff21723e */ /* 0x001fe400048070ff */
[----:B------:R-:W-:-:S03]  /*5e80*/  PRMT R32, RZ, 0x7610, R32 ;  /* 0x00007610ff207816 */ /* 0x000fc60000000020 */
[----:B------:R0:W-:Y:S01]  /*5e90*/  @!P3 STG.E.U8 desc[UR22][R26.64+0x1], R33 ;  /* 0x000001211a00b986 */ /* 0x0001e2000c101116 */
[----:B------:R-:W-:Y:S05]  /*5ea0*/  @P4 BRA `(.L_x_47) ;  /* 0x0000000000044947 */ /* 0x000fea0003800000 */
[----:B------:R0:W5:Y:S02]  /*5eb0*/  LDG.E.U8 R32, desc[UR22][R28.64+0x8] ;  /* 0x000008161c207981 */ /* 0x000164000c1e1100 */
.L_x_47:
[----:B------:R-:W-:Y:S05]  /*5ec0*/  BSYNC B1 ;  /* 0x0000000000017941 */ /* 0x000fea0003800000 */
.L_x_46:
[----:B-----5:R-:W-:Y:S01]  /*5ed0*/  LOP3.LUT R32, R32, 0xff, RZ, 0xc0, !PT ;  /* 0x000000ff20207812 */ /* 0x020fe200078ec0ff */
[----:B------:R-:W-:Y:S01]  /*5ee0*/  BSSY B1, `(.L_x_48) ;  /* 0x000000b000017945 */ /* 0x000fe20003800000 */
[----:B------:R-:W-:Y:S02]  /*5ef0*/  ISETP.LT.OR P3, PT, R34, 0xa, !P0 ;  /* 0x0000000a2200780c */ /* 0x000fe40004761670 */
[----:B------:R-:W-:-:S05]  /*5f00*/  F2FP.F16.E4M3.UNPACK_B R32, R32 ;  /* 0x00000020ff20723e */ /* 0x000fca00020006ff */
[----:B------:R-:W-:-:S05]  /*5f10*/  HADD2.F32 R32, -RZ, R32.H0_H0 ;  /* 0x20000020ff207230 */ /* 0x000fca0000004100 */
[----:B0-----:R-:W-:Y:S01]  /*5f20*/  FMUL R33, R32, UR25 ;  /* 0x0000001920217c20 */ /* 0x001fe20008400000 */
[----:B------:R-:W-:-:S03]  /*5f30*/  PRMT R32, RZ, 0x7610, R32 ;  /* 0x00007610ff207816 */ /* 0x000fc60000000020 */
[----:B------:R-:W-:-:S05]  /*5f40*/  FFMA R33, R222, UR24, R33 ;  /* 0x00000018de217c23 */ /* 0x000fca0008000021 */
[----:B------:R-:W-:-:S05]  /*5f50*/  F2FP.SATFINITE.E4M3.F32.PACK_AB_MERGE_C R33, RZ, R33, RZ ;  /* 0x00000021ff21723e */ /* 0x000fca00048070ff */
[----:B------:R0:W-:Y:S01]  /*5f60*/  @!P4 STG.E.U8 desc[UR22][R24.64+0x8], R33 ;  /* 0x000008211800c986 */ /* 0x0001e2000c101116 */
[----:B------:R-:W-:Y:S05]  /*5f70*/  @P3 BRA `(.L_x_49) ;  /* 0x0000000000043947 */ /* 0x000fea0003800000 */
[----:B------:R0:W5:Y:S02]  /*5f80*/  LDG.E.U8 R32, desc[UR22][R28.64+0x9] ;  /* 0x000009161c207981 */ /* 0x000164000c1e1100 */
.L_x_49:
[----:B------:R-:W-:Y:S05]  /*5f90*/  BSYNC B1 ;  /* 0x0000000000017941 */ /* 0x000fea0003800000 */
.L_x_48:
        /* <DEDUP_REMOVED lines=12> */
.L_x_51:
[----:B------:R-:W-:Y:S05]  /*6060*/  BSYNC B1 ;  /* 0x0000000000017941 */ /* 0x000fea0003800000 */
.L_x_50:
        /* <DEDUP_REMOVED lines=12> */
.L_x_53:
[----:B------:R-:W-:Y:S05]  /*6130*/  BSYNC B1 ;  /* 0x0000000000017941 */ /* 0x000fea0003800000 */
.L_x_52:
        /* <DEDUP_REMOVED lines=12> */
.L_x_55:
[----:B------:R-:W-:Y:S05]  /*6200*/  BSYNC B1 ;  /* 0x0000000000017941 */ /* 0x000fea0003800000 */
.L_x_54:
        /* <DEDUP_REMOVED lines=12> */
.L_x_57:
[----:B------:R-:W-:Y:S05]  /*62d0*/  BSYNC B1 ;  /* 0x0000000000017941 */ /* 0x000fea0003800000 */
.L_x_56:
        /* <DEDUP_REMOVED lines=12> */
.L_x_59:
[----:B------:R-:W-:Y:S05]  /*63a0*/  BSYNC B1 ;  /* 0x0000000000017941 */ /* 0x000fea0003800000 */
.L_x_58:
        /* <DEDUP_REMOVED lines=12> */
.L_x_61:
[----:B------:R-:W-:Y:S05]  /*6470*/  BSYNC B1 ;  /* 0x0000000000017941 */ /* 0x000fea0003800000 */
.L_x_60:
        /* <DEDUP_REMOVED lines=12> */
.L_x_63:
[----:B------:R-:W-:Y:S05]  /*6540*/  BSYNC B1 ;  /* 0x0000000000017941 */ /* 0x000fea0003800000 */
.L_x_62:
        /* <DEDUP_REMOVED lines=12> */
.L_x_65:
[----:B------:R-:W-:Y:S05]  /*6610*/  BSYNC B1 ;  /* 0x0000000000017941 */ /* 0x000fea0003800000 */
.L_x_64:
        /* <DEDUP_REMOVED lines=12> */
.L_x_67:
[----:B------:R-:W-:Y:S05]  /*66e0*/  BSYNC B1 ;  /* 0x0000000000017941 */ /* 0x000fea0003800000 */
.L_x_66:
        /* <DEDUP_REMOVED lines=12> */
.L_x_69:
[----:B------:R-:W-:Y:S05]  /*67b0*/  BSYNC B1 ;  /* 0x0000000000017941 */ /* 0x000fea0003800000 */
.L_x_68:
        /* <DEDUP_REMOVED lines=12> */
.L_x_71:
[----:B------:R-:W-:Y:S05]  /*6880*/  BSYNC B1 ;  /* 0x0000000000017941 */ /* 0x000fea0003800000 */
.L_x_70:
        /* <DEDUP_REMOVED lines=12> */
.L_x_73:
[----:B------:R-:W-:Y:S05]  /*6950*/  BSYNC B1 ;  /* 0x0000000000017941 */ /* 0x000fea0003800000 */
.L_x_72:
        /* <DEDUP_REMOVED lines=12> */
.L_x_75:
[----:B------:R-:W-:Y:S05]  /*6a20*/  BSYNC B1 ;  /* 0x0000000000017941 */ /* 0x000fea0003800000 */
.L_x_74:
        /* <DEDUP_REMOVED lines=12> */
.L_x_77:
[----:B------:R-:W-:Y:S05]  /*6af0*/  BSYNC B1 ;  /* 0x0000000000017941 */ /* 0x000fea0003800000 */
.L_x_76:
        /* <DEDUP_REMOVED lines=12> */
.L_x_79:
[----:B------:R-:W-:Y:S05]  /*6bc0*/  BSYNC B1 ;  /* 0x0000000000017941 */ /* 0x000fea0003800000 */
.L_x_78:
        /* <DEDUP_REMOVED lines=12> */
.L_x_81:
[----:B------:R-:W-:Y:S05]  /*6c90*/  BSYNC B1 ;  /* 0x0000000000017941 */ /* 0x000fea0003800000 */
.L_x_80:
        /* <DEDUP_REMOVED lines=12> */
.L_x_83:
[----:B------:R-:W-:Y:S05]  /*6d60*/  BSYNC B1 ;  /* 0x0000000000017941 */ /* 0x000fea0003800000 */
.L_x_82:
        /* <DEDUP_REMOVED lines=12> */
.L_x_85:
[----:B------:R-:W-:Y:S05]  /*6e30*/  BSYNC B1 ;  /* 0x0000000000017941 */ /* 0x000fea0003800000 */
.L_x_84:
        /* <DEDUP_REMOVED lines=12> */
.L_x_87:
[----:B------:R-:W-:Y:S05]  /*6f00*/  BSYNC B1 ;  /* 0x0000000000017941 */ /* 0x000fea0003800000 */
.L_x_86:
        /* <DEDUP_REMOVED lines=12> */
.L_x_89:
[----:B------:R-:W-:Y:S05]  /*6fd0*/  BSYNC B1 ;  /* 0x0000000000017941 */ /* 0x000fea0003800000 */
.L_x_88:
        /* <DEDUP_REMOVED lines=12> */
.L_x_91:
[----:B------:R-:W-:Y:S05]  /*70a0*/  BSYNC B1 ;  /* 0x0000000000017941 */ /* 0x000fea0003800000 */
.L_x_90:
        /* <DEDUP_REMOVED lines=12> */
.L_x_93:
[----:B------:R-:W-:Y:S05]  /*7170*/  BSYNC B1 ;  /* 0x0000000000017941 */ /* 0x000fea0003800000 */
.L_x_92:
        /* <DEDUP_REMOVED lines=12> */
.L_x_95:
[----:B------:R-:W-:Y:S05]  /*7240*/  BSYNC B1 ;  /* 0x0000000000017941 */ /* 0x000fea0003800000 */
.L_x_94:
        /* <DEDUP_REMOVED lines=12> */
.L_x_97:
[----:B------:R-:W-:Y:S05]  /*7310*/  BSYNC B1 ;  /* 0x0000000000017941 */ /* 0x000fea0003800000 */
.L_x_96:
        /* <DEDUP_REMOVED lines=12> */
.L_x_99:
[----:B------:R-:W-:Y:S05]  /*73e0*/  BSYNC B1 ;  /* 0x0000000000017941 */ /* 0x000fea0003800000 */
.L_x_98:
        /* <DEDUP_REMOVED lines=12> */
.L_x_101:
[----:B------:R-:W-:Y:S05]  /*74b0*/  BSYNC B1 ;  /* 0x0000000000017941 */ /* 0x000fea0003800000 */
.L_x_100:
        /* <DEDUP_REMOVED lines=12> */
.L_x_103:
[----:B------:R-:W-:Y:S05]  /*7580*/  BSYNC B1 ;  /* 0x0000000000017941 */ /* 0x000fea0003800000 */
.L_x_102:
        /* <DEDUP_REMOVED lines=12> */
.L_x_105:
[----:B------:R-:W-:Y:S05]  /*7650*/  BSYNC B1 ;  /* 0x0000000000017941 */ /* 0x000fea0003800000 */
.L_x_104:
        /* <DEDUP_REMOVED lines=12> */
.L_x_107:
[----:B------:R-:W-:Y:S05]  /*7720*/  BSYNC B1 ;  /* 0x0000000000017941 */ /* 0x000fea0003800000 */
.L_x_106:
        /* <DEDUP_REMOVED lines=12> */
.L_x_109:
[----:B------:R-:W-:Y:S05]  /*77f0*/  BSYNC B1 ;  /* 0x0000000000017941 */ /* 0x000fea0003800000 */
.L_x_108:
        /* <DEDUP_REMOVED lines=12> */
.L_x_111:
[----:B------:R-:W-:Y:S05]  /*78c0*/  BSYNC B1 ;  /* 0x0000000000017941 */ /* 0x000fea0003800000 */
.L_x_110:
        /* <DEDUP_REMOVED lines=12> */
.L_x_113:
[----:B------:R-:W-:Y:S05]  /*7990*/  BSYNC B1 ;  /* 0x0000000000017941 */ /* 0x000fea0003800000 */
.L_x_112:
        /* <DEDUP_REMOVED lines=12> */
.L_x_115:
[----:B------:R-:W-:Y:S05]  /*7a60*/  BSYNC B1 ;  /* 0x0000000000017941 */ /* 0x000fea0003800000 */
.L_x_114:
        /* <DEDUP_REMOVED lines=12> */
.L_x_117:
[----:B------:R-:W-:Y:S05]  /*7b30*/  BSYNC B1 ;  /* 0x0000000000017941 */ /* 0x000fea0003800000 */
.L_x_116:
        /* <DEDUP_REMOVED lines=12> */
.L_x_119:
[----:B------:R-:W-:Y:S05]  /*7c00*/  BSYNC B1 ;  /* 0x0000000000017941 */ /* 0x000fea0003800000 */
.L_x_118:
        /* <DEDUP_REMOVED lines=12> */
.L_x_121:
[----:B------:R-:W-:Y:S05]  /*7cd0*/  BSYNC B1 ;  /* 0x0000000000017941 */ /* 0x000fea0003800000 */
.L_x_120:
        /* <DEDUP_REMOVED lines=12> */
.L_x_123:
[----:B------:R-:W-:Y:S05]  /*7da0*/  BSYNC B1 ;  /* 0x0000000000017941 */ /* 0x000fea0003800000 */
.L_x_122:
        /* <DEDUP_REMOVED lines=12> */
.L_x_125:
[----:B------:R-:W-:Y:S05]  /*7e70*/  BSYNC B1 ;  /* 0x0000000000017941 */ /* 0x000fea0003800000 */
.L_x_124:
        /* <DEDUP_REMOVED lines=12> */
.L_x_127:
[----:B------:R-:W-:Y:S05]  /*7f40*/  BSYNC B1 ;  /* 0x0000000000017941 */ /* 0x000fea0003800000 */
.L_x_126:
        /* <DEDUP_REMOVED lines=12> */
.L_x_129:
[----:B------:R-:W-:Y:S05]  /*8010*/  BSYNC B1 ;  /* 0x0000000000017941 */ /* 0x000fea0003800000 */
.L_x_128:
        /* <DEDUP_REMOVED lines=12> */
.L_x_131:
[----:B------:R-:W-:Y:S05]  /*80e0*/  BSYNC B1 ;  /* 0x0000000000017941 */ /* 0x000fea0003800000 */
.L_x_130:
        /* <DEDUP_REMOVED lines=12> */
.L_x_133:
[----:B------:R-:W-:Y:S05]  /*81b0*/  BSYNC B1 ;  /* 0x0000000000017941 */ /* 0x000fea0003800000 */
.L_x_132:
        /* <DEDUP_REMOVED lines=12> */
.L_x_135:
[----:B------:R-:W-:Y:S05]  /*8280*/  BSYNC B1 ;  /* 0x0000000000017941 */ /* 0x000fea0003800000 */
.L_x_134:
        /* <DEDUP_REMOVED lines=12> */
.L_x_137:
[----:B------:R-:W-:Y:S05]  /*8350*/  BSYNC B1 ;  /* 0x0000000000017941 */ /* 0x000fea0003800000 */
.L_x_136:
        /* <DEDUP_REMOVED lines=12> */
.L_x_139:
[----:B------:R-:W-:Y:S05]  /*8420*/  BSYNC B1 ;  /* 0x0000000000017941 */ /* 0x000fea0003800000 */
.L_x_138:
        /* <DEDUP_REMOVED lines=12> */
.L_x_141:
[----:B------:R-:W-:Y:S05]  /*84f0*/  BSYNC B1 ;  /* 0x0000000000017941 */ /* 0x000fea0003800000 */
.L_x_140:
        /* <DEDUP_REMOVED lines=12> */
.L_x_143:
[----:B------:R-:W-:Y:S05]  /*85c0*/  BSYNC B1 ;  /* 0x0000000000017941 */ /* 0x000fea0003800000 */
.L_x_142:
        /* <DEDUP_REMOVED lines=12> */
.L_x_145:
[----:B------:R-:W-:Y:S05]  /*8690*/  BSYNC B1 ;  /* 0x0000000000017941 */ /* 0x000fea0003800000 */
.L_x_144:
        /* <DEDUP_REMOVED lines=12> */
.L_x_147:
[----:B------:R-:W-:Y:S05]  /*8760*/  BSYNC B1 ;  /* 0x0000000000017941 */ /* 0x000fea0003800000 */
.L_x_146:
        /* <DEDUP_REMOVED lines=12> */
.L_x_149:
[----:B------:R-:W-:Y:S05]  /*8830*/  BSYNC B1 ;  /* 0x0000000000017941 */ /* 0x000fea0003800000 */
.L_x_148:
        /* <DEDUP_REMOVED lines=12> */
.L_x_151:
[----:B------:R-:W-:Y:S05]  /*8900*/  BSYNC B1 ;  /* 0x0000000000017941 */ /* 0x000fea0003800000 */
.L_x_150:
        /* <DEDUP_REMOVED lines=12> */
.L_x_153:
[----:B------:R-:W-:Y:S05]  /*89d0*/  BSYNC B1 ;  /* 0x0000000000017941 */ /* 0x000fea0003800000 */
.L_x_152:
        /* <DEDUP_REMOVED lines=12> */
.L_x_155:
[----:B------:R-:W-:Y:S05]  /*8aa0*/  BSYNC B1 ;  /* 0x0000000000017941 */ /* 0x000fea0003800000 */
.L_x_154:
        /* <DEDUP_REMOVED lines=12> */
.L_x_157:
[----:B------:R-:W-:Y:S05]  /*8b70*/  BSYNC B1 ;  /* 0x0000000000017941 */ /* 0x000fea0003800000 */
.L_x_156:
        /* <DEDUP_REMOVED lines=12> */
.L_x_159:
[----:B------:R-:W-:Y:S05]  /*8c40*/  BSYNC B1 ;  /* 0x0000000000017941 */ /* 0x000fea0003800000 */
.L_x_158:
        /* <DEDUP_REMOVED lines=12> */
.L_x_161:
[----:B------:R-:W-:Y:S05]  /*8d10*/  BSYNC B1 ;  /* 0x0000000000017941 */ /* 0x000fea0003800000 */
.L_x_160:
        /* <DEDUP_REMOVED lines=12> */
.L_x_163:
[----:B------:R-:W-:Y:S05]  /*8de0*/  BSYNC B1 ;  /* 0x0000000000017941 */ /* 0x000fea0003800000 */
.L_x_162:
        /* <DEDUP_REMOVED lines=12> */
.L_x_165:
[----:B------:R-:W-:Y:S05]  /*8eb0*/  BSYNC B1 ;  /* 0x0000000000017941 */ /* 0x000fea0003800000 */
.L_x_164:
        /* <DEDUP_REMOVED lines=12> */
.L_x_167:
[----:B------:R-:W-:Y:S05]  /*8f80*/  BSYNC B1 ;  /* 0x0000000000017941 */ /* 0x000fea0003800000 */
.L_x_166:
        /* <DEDUP_REMOVED lines=12> */
.L_x_169:
[----:B------:R-:W-:Y:S05]  /*9050*/  BSYNC B1 ;  /* 0x0000000000017941 */ /* 0x000fea0003800000 */
.L_x_168:
        /* <DEDUP_REMOVED lines=12> */
.L_x_171:
[----:B------:R-:W-:Y:S05]  /*9120*/  BSYNC B1 ;  /* 0x0000000000017941 */ /* 0x000fea0003800000 */
.L_x_170:
        /* <DEDUP_REMOVED lines=12> */
.L_x_173:
[----:B------:R-:W-:Y:S05]  /*91f0*/  BSYNC B1 ;  /* 0x0000000000017941 */ /* 0x000fea0003800000 */
.L_x_172:
        /* <DEDUP_REMOVED lines=12> */
.L_x_175:
[----:B------:R-:W-:Y:S05]  /*92c0*/  BSYNC B1 ;  /* 0x0000000000017941 */ /* 0x000fea0003800000 */
.L_x_174:
        /* <DEDUP_REMOVED lines=12> */
.L_x_177:
[----:B------:R-:W-:Y:S05]  /*9390*/  BSYNC B1 ;  /* 0x0000000000017941 */ /* 0x000fea0003800000 */
.L_x_176:
        /* <DEDUP_REMOVED lines=12> */
.L_x_179:
[----:B------:R-:W-:Y:S05]  /*9460*/  BSYNC B1 ;  /* 0x0000000000017941 */ /* 0x000fea0003800000 */
.L_x_178:
        /* <DEDUP_REMOVED lines=12> */
.L_x_181:
[----:B------:R-:W-:Y:S05]  /*9530*/  BSYNC B1 ;  /* 0x0000000000017941 */ /* 0x000fea0003800000 */
.L_x_180:
        /* <DEDUP_REMOVED lines=12> */
.L_x_183:
[----:B------:R-:W-:Y:S05]  /*9600*/  BSYNC B1 ;  /* 0x0000000000017941 */ /* 0x000fea0003800000 */
.L_x_182:
        /* <DEDUP_REMOVED lines=12> */
.L_x_185:
[----:B------:R-:W-:Y:S05]  /*96d0*/  BSYNC B1 ;  /* 0x0000000000017941 */ /* 0x000fea0003800000 */
.L_x_184:
        /* <DEDUP_REMOVED lines=12> */
.L_x_187:
[----:B------:R-:W-:Y:S05]  /*97a0*/  BSYNC B1 ;  /* 0x0000000000017941 */ /* 0x000fea0003800000 */
.L_x_186:
        /* <DEDUP_REMOVED lines=12> */
.L_x_189:
[----:B------:R-:W-:Y:S05]  /*9870*/  BSYNC B1 ;  /* 0x0000000000017941 */ /* 0x000fea0003800000 */
.L_x_188:
[----:B-----5:R-:W-:Y:S01]  /*9880*/  LOP3.LUT R32, R32, 0xff, RZ, 0xc0, !PT ;  /* 0x000000ff20207812 */ /* 0x020fe200078ec0ff */
[----:B------:R-:W-:Y:S01]  /*9890*/  BSSY B1, `(.L_x_190) ;  /* 0x000000b000017945 */ /* 0x000fe20003800000 */
[----:B------:R-:W-:Y:S02]  /*98a0*/  ISETP.LT.OR P4, PT, R34, 0x99, !P0 ;  /* 0x000000992200780c */ /* 0x000fe40004781670 */
[----:B------:R-:W-:-:S05]  /*98b0*/  F2FP.F16.E4M3.UNPACK_B R32, R32 ;  /* 0x00000020ff20723e */ /* 0x000fca00020006ff */
[----:B------:R-:W-:-:S05]  /*98c0*/  HADD2.F32 R32, -RZ, R32.H0_H0 ;  /* 0x20000020ff207230 */ /* 0x000fca0000004100 */
[----:B------:R-:W-:-:S04]  /*98d0*/  FMUL R32, R32, UR25 ;  /* 0x0000001920207c20 */ /* 0x000fc80008400000 */
[----:B------:R-:W-:Y:S01]  /*98e0*/  FFMA R32, R23, UR24, R32 ;  /* 0x0000001817207c23 */ /* 0x000fe20008000020 */
[----:B------:R-:W-:-:S04]  /*98f0*/  PRMT R23, RZ, 0x7610, R23 ;  /* 0x00007610ff177816 */ /* 0x000fc80000000017 */
[----:B0-----:R-:W-:-:S05]  /*9900*/  F2FP.SATFINITE.E4M3.F32.PACK_AB_MERGE_C R33, RZ, R32, RZ ;  /* 0x00000020ff21723e */ /* 0x001fca00048070ff */
[----:B------:R0:W-:Y:S01]  /*9910*/  @!P3 STG.E.U8 desc[UR22][R26.64+0x91], R33 ;  /* 0x000091211a00b986 */ /* 0x0001e2000c101116 */
[----:B------:R-:W-:Y:S05]  /*9920*/  @P4 BRA `(.L_x_191) ;  /* 0x0000000000044947 */ /* 0x000fea0003800000 */
[----:B------:R0:W5:Y:S02]  /*9930*/  LDG.E.U8 R23, desc[UR22][R28.64+0x98] ;  /* 0x000098161c177981 */ /* 0x000164000c1e1100 */
.L_x_191:
[----:B------:R-:W-:Y:S05]  /*9940*/  BSYNC B1 ;  /* 0x0000000000017941 */ /* 0x000fea0003800000 */
.L_x_190:
        /* <DEDUP_REMOVED lines=8> */
[----:B------:R-:W-:-:S05]  /*99d0*/  F2FP.SATFINITE.E4M3.F32.PACK_AB_MERGE_C R23, RZ, R23, RZ ;  /* 0x00000017ff17723e */ /* 0x000fca00048070ff */
[----:B------:R0:W-:Y:S01]  /*99e0*/  @!P4 STG.E.U8 desc[UR22][R24.64+0x98], R23 ;  /* 0x000098171800c986 */ /* 0x0001e2000c101116 */
[----:B------:R-:W-:Y:S05]  /*99f0*/  @P3 BRA `(.L_x_193) ;  /* 0x0000000000043947 */ /* 0x000fea0003800000 */
[----:B------:R0:W5:Y:S02]  /*9a00*/  LDG.E.U8 R22, desc[UR22][R28.64+0x99] ;  /* 0x000099161c167981 */ /* 0x000164000c1e1100 */
.L_x_193:
[----:B------:R-:W-:Y:S05]  /*9a10*/  BSYNC B1 ;  /* 0x0000000000017941 */ /* 0x000fea0003800000 */
.L_x_192:
        /* <DEDUP_REMOVED lines=12> */
.L_x_195:
[----:B------:R-:W-:Y:S05]  /*9ae0*/  BSYNC B1 ;  /* 0x0000000000017941 */ /* 0x000fea0003800000 */
.L_x_194:
        /* <DEDUP_REMOVED lines=12> */
.L_x_197:
[----:B------:R-:W-:Y:S05]  /*9bb0*/  BSYNC B1 ;  /* 0x0000000000017941 */ /* 0x000fea0003800000 */
.L_x_196:
        /* <DEDUP_REMOVED lines=12> */
.L_x_199:
[----:B------:R-:W-:Y:S05]  /*9c80*/  BSYNC B1 ;  /* 0x0000000000017941 */ /* 0x000fea0003800000 */
.L_x_198:
        /* <DEDUP_REMOVED lines=12> */
.L_x_201:
[----:B------:R-:W-:Y:S05]  /*9d50*/  BSYNC B1 ;  /* 0x0000000000017941 */ /* 0x000fea0003800000 */
.L_x_200:
        /* <DEDUP_REMOVED lines=12> */
.L_x_203:
[----:B------:R-:W-:Y:S05]  /*9e20*/  BSYNC B1 ;  /* 0x0000000000017941 */ /* 0x000fea0003800000 */
.L_x_202:
        /* <DEDUP_REMOVED lines=12> */
.L_x_205:
[----:B------:R-:W-:Y:S05]  /*9ef0*/  BSYNC B1 ;  /* 0x0000000000017941 */ /* 0x000fea0003800000 */
.L_x_204:
        /* <DEDUP_REMOVED lines=12> */
.L_x_207:
[----:B------:R-:W-:Y:S05]  /*9fc0*/  BSYNC B1 ;  /* 0x0000000000017941 */ /* 0x000fea0003800000 */
.L_x_206:
        /* <DEDUP_REMOVED lines=12> */
.L_x_209:
[----:B------:R-:W-:Y:S05]  /*a090*/  BSYNC B1 ;  /* 0x0000000000017941 */ /* 0x000fea0003800000 */
.L_x_208:
        /* <DEDUP_REMOVED lines=12> */
.L_x_211:
[----:B------:R-:W-:Y:S05]  /*a160*/  BSYNC B1 ;  /* 0x0000000000017941 */ /* 0x000fea0003800000 */
.L_x_210:
        /* <DEDUP_REMOVED lines=12> */
.L_x_213:
[----:B------:R-:W-:Y:S05]  /*a230*/  BSYNC B1 ;  /* 0x0000000000017941 */ /* 0x000fea0003800000 */
.L_x_212:
        /* <DEDUP_REMOVED lines=12> */
.L_x_215:
[----:B------:R-:W-:Y:S05]  /*a300*/  BSYNC B1 ;  /* 0x0000000000017941 */ /* 0x000fea0003800000 */
.L_x_214:
        /* <DEDUP_REMOVED lines=12> */
.L_x_217:
[----:B------:R-:W-:Y:S05]  /*a3d0*/  BSYNC B1 ;  /* 0x0000000000017941 */ /* 0x000fea0003800000 */
.L_x_216:
        /* <DEDUP_REMOVED lines=12> */
.L_x_219:
[----:B------:R-:W-:Y:S05]  /*a4a0*/  BSYNC B1 ;  /* 0x0000000000017941 */ /* 0x000fea0003800000 */
.L_x_218:
        /* <DEDUP_REMOVED lines=12> */
.L_x_221:
[----:B------:R-:W-:Y:S05]  /*a570*/  BSYNC B1 ;  /* 0x0000000000017941 */ /* 0x000fea0003800000 */
.L_x_220:
        /* <DEDUP_REMOVED lines=12> */
.L_x_223:
[----:B------:R-:W-:Y:S05]  /*a640*/  BSYNC B1 ;  /* 0x0000000000017941 */ /* 0x000fea0003800000 */
.L_x_222:
        /* <DEDUP_REMOVED lines=12> */
.L_x_225:
[----:B------:R-:W-:Y:S05]  /*a710*/  BSYNC B1 ;  /* 0x0000000000017941 */ /* 0x000fea0003800000 */
.L_x_224:
        /* <DEDUP_REMOVED lines=12> */
.L_x_227:
[----:B------:R-:W-:Y:S05]  /*a7e0*/  BSYNC B1 ;  /* 0x0000000000017941 */ /* 0x000fea0003800000 */
.L_x_226:
        /* <DEDUP_REMOVED lines=12> */
.L_x_229:
[----:B------:R-:W-:Y:S05]  /*a8b0*/  BSYNC B1 ;  /* 0x0000000000017941 */ /* 0x000fea0003800000 */
.L_x_228:
        /* <DEDUP_REMOVED lines=12> */
.L_x_231:
[----:B------:R-:W-:Y:S05]  /*a980*/  BSYNC B1 ;  /* 0x0000000000017941 */ /* 0x000fea0003800000 */
.L_x_230:
        /* <DEDUP_REMOVED lines=12> */
.L_x_233:
[----:B------:R-:W-:Y:S05]  /*aa50*/  BSYNC B1 ;  /* 0x0000000000017941 */ /* 0x000fea0003800000 */
.L_x_232:
[----:B-----5:R-:W-:Y:S01]  /*aa60*/  LOP3.LUT R2, R2, 0xff, RZ, 0xc0, !PT ;  /* 0x000000ff02027812 */ /* 0x020fe200078ec0ff */
[----:B------:R-:W-:Y:S01]  /*aa70*/  BSSY B1, `(.L_x_234) ;  /* 0x000000b000017945 */ /* 0x000fe20003800000 */
[----:B------:R-:W-:Y:S02]  /*aa80*/  ISETP.LT.OR P4, PT, R34, 0xc1, !P1 ;  /* 0x000000c12200780c */ /* 0x000fe40004f81670 */
[----:B------:R-:W-:-:S05]  /*aa90*/  F2FP.F16.E4M3.UNPACK_B R2, R2 ;  /* 0x00000002ff02723e */ /* 0x000fca00020006ff */
[----:B------:R-:W-:-:S05]  /*aaa0*/  HADD2.F32 R2, -RZ, R2.H0_H0 ;  /* 0x20000002ff027230 */ /* 0x000fca0000004100 */
[----:B0-----:R-:W-:-:S04]  /*aab0*/  FMUL R3, R2, UR25 ;  /* 0x0000001902037c20 */ /* 0x001fc80008400000 */
[----:B------:R-:W-:Y:S01]  /*aac0*/  FFMA R3, R0, UR24, R3 ;  /* 0x0000001800037c23 */ /* 0x000fe20008000003 */
[----:B------:R-:W-:-:S04]  /*aad0*/  PRMT R0, RZ, 0x7610, R0 ;  /* 0x00007610ff007816 */ /* 0x000fc80000000000 */
[----:B------:R-:W-:-:S05]  /*aae0*/  F2FP.SATFINITE.E4M3.F32.PACK_AB_MERGE_C R3, RZ, R3, RZ ;  /* 0x00000003ff03723e */ /* 0x000fca00048070ff */
[----:B------:R0:W-:Y:S01]  /*aaf0*/  @!P3 STG.E.U8 desc[UR22][R24.64+0xc1], R3 ;  /* 0x0000c1031800b986 */ /* 0x0001e2000c101116 */
[----:B------:R-:W-:Y:S05]  /*ab00*/  @P4 BRA `(.L_x_235) ;  /* 0x0000000000044947 */ /* 0x000fea0003800000 */
[----:B------:R0:W5:Y:S02]  /*ab10*/  LDG.E.U8 R0, desc[UR22][R30.64+0xc0] ;  /* 0x0000c0161e007981 */ /* 0x000164000c1e1100 */
.L_x_235:
[----:B------:R-:W-:Y:S05]  /*ab20*/  BSYNC B1 ;  /* 0x0000000000017941 */ /* 0x000fea0003800000 */
.L_x_234:
[----:B------:R-:W2:Y:S01]  /*ab30*/  LDL.LU R2, [R1] ;  /* 0x0000000001027983 */ /* 0x000ea20000300800 */
[----:B-----5:R-:W-:Y:S01]  /*ab40*/  LOP3.LUT R0, R0, 0xff, RZ, 0xc0, !PT ;  /* 0x000000ff00007812 */ /* 0x020fe200078ec0ff */
[----:B------:R-:W-:Y:S01]  /*ab50*/  BSSY B1, `(.L_x_236) ;  /* 0x000000b000017945 */ /* 0x000fe20003800000 */
[----:B------:R-:W-:Y:S02]  /*ab60*/  ISETP.LT.OR P3, PT, R34, 0xc2, !P1 ;  /* 0x000000c22200780c */ /* 0x000fe40004f61670 */
[----:B------:R-:W-:-:S05]  /*ab70*/  F2FP.F16.E4M3.UNPACK_B R0, R0 ;  /* 0x00000000ff00723e */ /* 0x000fca00020006ff */
[----:B------:R-:W-:-:S05]  /*ab80*/  HADD2.F32 R0, -RZ, R0.H0_H0 ;  /* 0x20000000ff007230 */ /* 0x000fca0000004100 */
[----:B------:R-:W-:-:S04]  /*ab90*/  FMUL R0, R0, UR25 ;  /* 0x0000001900007c20 */ /* 0x000fc80008400000 */
[----:B--2---:R-:W-:-:S05]  /*aba0*/  FFMA R0, R2, UR24, R0 ;  /* 0x0000001802007c23 */ /* 0x004fca0008000000 */
[----:B0-----:R-:W-:Y:S02]  /*abb0*/  F2FP.SATFINITE.E4M3.F32.PACK_AB_MERGE_C R3, RZ, R0, RZ ;  /* 0x00000000ff03723e */ /* 0x001fe400048070ff */
[----:B------:R-:W-:-:S03]  /*abc0*/  PRMT R0, RZ, 0x7610, R0 ;  /* 0x00007610ff007816 */ /* 0x000fc60000000000 */
[----:B------:R0:W-:Y:S01]  /*abd0*/  @!P4 STG.E.U8 desc[UR22][R26.64+0xc0], R3 ;  /* 0x0000c0031a00c986 */ /* 0x0001e2000c101116 */
[----:B------:R-:W-:Y:S05]  /*abe0*/  @P3 BRA `(.L_x_237) ;  /* 0x0000000000043947 */ /* 0x000fea0003800000 */
[----:B------:R2:W5:Y:S02]  /*abf0*/  LDG.E.U8 R0, desc[UR22][R30.64+0xc1] ;  /* 0x0000c1161e007981 */ /* 0x000564000c1e1100 */
.L_x_237:
[----:B------:R-:W-:Y:S05]  /*ac00*/  BSYNC B1 ;  /* 0x0000000000017941 */ /* 0x000fea0003800000 */
.L_x_236:
[----:B------:R-:W3:Y:S01]  /*ac10*/  LDL.LU R2, [R1+0x4] ;  /* 0x0000040001027983 */ /* 0x000ee20000300800 */
[----:B-----5:R-:W-:Y:S01]  /*ac20*/  LOP3.LUT R0, R0, 0xff, RZ, 0xc0, !PT ;  /* 0x000000ff00007812 */ /* 0x020fe200078ec0ff */
[----:B------:R-:W-:Y:S01]  /*ac30*/  BSSY B1, `(.L_x_238) ;  /* 0x000000b000017945 */ /* 0x000fe20003800000 */
[----:B------:R-:W-:Y:S02]  /*ac40*/  ISETP.LT.OR P4, PT, R34, 0xc9, !P0 ;  /* 0x000000c92200780c */ /* 0x000fe40004781670 */
[----:B------:R-:W-:-:S05]  /*ac50*/  F2FP.F16.E4M3.UNPACK_B R0, R0 ;  /* 0x00000000ff00723e */ /* 0x000fca00020006ff */
[----:B------:R-:W-:-:S05]  /*ac60*/  HADD2.F32 R0, -RZ, R0.H0_H0 ;  /* 0x20000000ff007230 */ /* 0x000fca0000004100 */
[----:B------:R-:W-:-:S04]  /*ac70*/  FMUL R0, R0, UR25 ;  /* 0x0000001900007c20 */ /* 0x000fc80008400000 */
[----:B---3--:R-:W-:-:S05]  /*ac80*/  FFMA R0, R2, UR24, R0 ;  /* 0x0000001802007c23 */ /* 0x008fca0008000000 */
[----:B0-----:R-:W-:Y:S02]  /*ac90*/  F2FP.SATFINITE.E4M3.F32.PACK_AB_MERGE_C R3, RZ, R0, RZ ;  /* 0x00000000ff03723e */ /* 0x001fe400048070ff */
[----:B------:R-:W-:-:S03]  /*aca0*/  PRMT R0, RZ, 0x7610, R0 ;  /* 0x00007610ff007816 */ /* 0x000fc60000000000 */
[----:B------:R0:W-:Y:S01]  /*acb0*/  @!P3 STG.E.U8 desc[UR22][R26.64+0xc1], R3 ;  /* 0x0000c1031a00b986 */ /* 0x0001e2000c101116 */
[----:B------:R-:W-:Y:S05]  /*acc0*/  @P4 BRA `(.L_x_239) ;  /* 0x0000000000044947 */ /* 0x000fea0003800000 */
[----:B------:R3:W5:Y:S02]  /*acd0*/  LDG.E.U8 R0, desc[UR22][R28.64+0xc8] ;  /* 0x0000c8161c007981 */ /* 0x000764000c1e1100 */
.L_x_239:
[----:B------:R-:W-:Y:S05]  /*ace0*/  BSYNC B1 ;  /* 0x0000000000017941 */ /* 0x000fea0003800000 */
.L_x_238:
[----:B------:R-:W2:Y:S01]  /*acf0*/  LDL.LU R2, [R1+0x8] ;  /* 0x0000080001027983 */ /* 0x000ea20000300800 */
        /* <DEDUP_REMOVED lines=12> */
.L_x_241:
[----:B------:R-:W-:Y:S05]  /*adc0*/  BSYNC B1 ;  /* 0x0000000000017941 */ /* 0x000fea0003800000 */
.L_x_240:
        /* <DEDUP_REMOVED lines=13> */
.L_x_243:
[----:B------:R-:W-:Y:S05]  /*aea0*/  BSYNC B1 ;  /* 0x0000000000017941 */ /* 0x000fea0003800000 */
.L_x_242:
        /* <DEDUP_REMOVED lines=13> */
.L_x_245:
[----:B------:R-:W-:Y:S05]  /*af80*/  BSYNC B1 ;  /* 0x0000000000017941 */ /* 0x000fea0003800000 */
.L_x_244:
        /* <DEDUP_REMOVED lines=13> */
.L_x_247:
[----:B------:R-:W-:Y:S05]  /*b060*/  BSYNC B1 ;  /* 0x0000000000017941 */ /* 0x000fea0003800000 */
.L_x_246:
        /* <DEDUP_REMOVED lines=13> */
.L_x_249:
[----:B------:R-:W-:Y:S05]  /*b140*/  BSYNC B1 ;  /* 0x0000000000017941 */ /* 0x000fea0003800000 */
.L_x_248:
        /* <DEDUP_REMOVED lines=13> */
.L_x_251:
[----:B------:R-:W-:Y:S05]  /*b220*/  BSYNC B1 ;  /* 0x0000000000017941 */ /* 0x000fea0003800000 */
.L_x_250:
        /* <DEDUP_REMOVED lines=13> */
.L_x_253:
[----:B------:R-:W-:Y:S05]  /*b300*/  BSYNC B1 ;  /* 0x0000000000017941 */ /* 0x000fea0003800000 */
.L_x_252:
        /* <DEDUP_REMOVED lines=13> */
.L_x_255:
[----:B------:R-:W-:Y:S05]  /*b3e0*/  BSYNC B1 ;  /* 0x0000000000017941 */ /* 0x000fea0003800000 */
.L_x_254:
        /* <DEDUP_REMOVED lines=13> */
.L_x_257:
[----:B------:R-:W-:Y:S05]  /*b4c0*/  BSYNC B1 ;  /* 0x0000000000017941 */ /* 0x000fea0003800000 */
.L_x_256:
        /* <DEDUP_REMOVED lines=13> */
.L_x_259:
[----:B------:R-:W-:Y:S05]  /*b5a0*/  BSYNC B1 ;  /* 0x0000000000017941 */ /* 0x000fea0003800000 */
.L_x_258:
        /* <DEDUP_REMOVED lines=13> */
.L_x_261:
[----:B------:R-:W-:Y:S05]  /*b680*/  BSYNC B1 ;  /* 0x0000000000017941 */ /* 0x000fea0003800000 */
.L_x_260:
        /* <DEDUP_REMOVED lines=13> */
.L_x_263:
[----:B------:R-:W-:Y:S05]  /*b760*/  BSYNC B1 ;  /* 0x0000000000017941 */ /* 0x000fea0003800000 */
.L_x_262:
        /* <DEDUP_REMOVED lines=13> */
.L_x_265:
[----:B------:R-:W-:Y:S05]  /*b840*/  BSYNC B1 ;  /* 0x0000000000017941 */ /* 0x000fea0003800000 */
.L_x_264:
        /* <DEDUP_REMOVED lines=13> */
.L_x_267:
[----:B------:R-:W-:Y:S05]  /*b920*/  BSYNC B1 ;  /* 0x0000000000017941 */ /* 0x000fea0003800000 */
.L_x_266:
        /* <DEDUP_REMOVED lines=13> */
.L_x_269:
[----:B------:R-:W-:Y:S05]  /*ba00*/  BSYNC B1 ;  /* 0x0000000000017941 */ /* 0x000fea0003800000 */
.L_x_268:
        /* <DEDUP_REMOVED lines=13> */
.L_x_271:
[----:B------:R-:W-:Y:S05]  /*bae0*/  BSYNC B1 ;  /* 0x0000000000017941 */ /* 0x000fea0003800000 */
.L_x_270:
        /* <DEDUP_REMOVED lines=13> */
.L_x_273:
[----:B------:R-:W-:Y:S05]  /*bbc0*/  BSYNC B1 ;  /* 0x0000000000017941 */ /* 0x000fea0003800000 */
.L_x_272:
        /* <DEDUP_REMOVED lines=13> */
.L_x_275:
[----:B------:R-:W-:Y:S05]  /*bca0*/  BSYNC B1 ;  /* 0x0000000000017941 */ /* 0x000fea0003800000 */
.L_x_274:
        /* <DEDUP_REMOVED lines=13> */
.L_x_277:
[----:B------:R-:W-:Y:S05]  /*bd80*/  BSYNC B1 ;  /* 0x0000000000017941 */ /* 0x000fea0003800000 */
.L_x_276:
        /* <DEDUP_REMOVED lines=13> */
.L_x_279:
[----:B------:R-:W-:Y:S05]  /*be60*/  BSYNC B1 ;  /* 0x0000000000017941 */ /* 0x000fea0003800000 */
.L_x_278:
        /* <DEDUP_REMOVED lines=13> */
.L_x_281:
[----:B------:R-:W-:Y:S05]  /*bf40*/  BSYNC B1 ;  /* 0x0000000000017941 */ /* 0x000fea0003800000 */
.L_x_280:
        /* <DEDUP_REMOVED lines=13> */
.L_x_283:
[----:B------:R-:W-:Y:S05]  /*c020*/  BSYNC B1 ;  /* 0x0000000000017941 */ /* 0x000fea0003800000 */
.L_x_282:
        /* <DEDUP_REMOVED lines=13> */
.L_x_285:
[----:B------:R-:W-:Y:S05]  /*c100*/  BSYNC B1 ;  /* 0x0000000000017941 */ /* 0x000fea0003800000 */
.L_x_284:
        /* <DEDUP_REMOVED lines=13> */
.L_x_287:
[----:B------:R-:W-:Y:S05]  /*c1e0*/  BSYNC B1 ;  /* 0x0000000000017941 */ /* 0x000fea0003800000 */
.L_x_286:
        /* <DEDUP_REMOVED lines=13> */
.L_x_289:
[----:B------:R-:W-:Y:S05]  /*c2c0*/  BSYNC B1 ;  /* 0x0000000000017941 */ /* 0x000fea0003800000 */
.L_x_288:
        /* <DEDUP_REMOVED lines=13> */
.L_x_291:
[----:B------:R-:W-:Y:S05]  /*c3a0*/  BSYNC B1 ;  /* 0x0000000000017941 */ /* 0x000fea0003800000 */
.L_x_290:
        /* <DEDUP_REMOVED lines=13> */
.L_x_293:
[----:B------:R-:W-:Y:S05]  /*c480*/  BSYNC B1 ;  /* 0x0000000000017941 */ /* 0x000fea0003800000 */
.L_x_292:
[----:B------:R-:W-:Y:S05]  /*c490*/  @P1 BRA `(.L_x_294) ;  /* 0x0000002000a41947 */ /* 0x000fea0003800000 */
[----:B------:R-:W2:Y:S01]  /*c4a0*/  LDL.LU R2, [R1+0x74] ;  /* 0x0000740001027983 */ /* 0x000ea20000300800 */
[----:B-----5:R-:W-:-:S04]  /*c4b0*/  LOP3.LUT R0, R0, 0xff, RZ, 0xc0, !PT ;  /* 0x000000ff00007812 */ /* 0x020fc800078ec0ff */
[----:B------:R-:W-:-:S05]  /*c4c0*/  F2FP.F16.E4M3.UNPACK_B R0, R0 ;  /* 0x00000000ff00723e */ /* 0x000fca00020006ff */
[----:B------:R-:W-:-:S05]  /*c4d0*/  HADD2.F32 R0, -RZ, R0.H0_H0 ;  /* 0x20000000ff007230 */ /* 0x000fca0000004100 */
[----:B------:R-:W-:-:S04]  /*c4e0*/  FMUL R0, R0, UR25 ;  /* 0x0000001900007c20 */ /* 0x000fc80008400000 */
[----:B--2---:R-:W-:-:S05]  /*c4f0*/  FFMA R0, R2, UR24, R0 ;  /* 0x0000001802007c23 */ /* 0x004fca0008000000 */
[----:B0-----:R-:W-:-:S05]  /*c500*/  F2FP.SATFINITE.E4M3.F32.PACK_AB_MERGE_C R3, RZ, R0, RZ ;  /* 0x00000000ff03723e */ /* 0x001fca00048070ff */
[----:B------:R0:W-:Y:S01]  /*c510*/  STG.E.U8 desc[UR22][R26.64+0xf9], R3 ;  /* 0x0000f9031a007986 */ /* 0x0001e2000c101116 */
[----:B------:R-:W-:Y:S05]  /*c520*/  BRA `(.L_x_294) ;  /* 0x0000002000807947 */ /* 0x000fea0003800000 */
.L_x_37:
[C---:B------:R-:W-:Y:S01]  /*c530*/  ISETP.GE.AND P1, PT, R39.reuse, 0x1, PT ;  /* 0x000000012700780c */ /* 0x040fe20003f26270 */
[----:B------:R-:W-:Y:S01]  /*c540*/  FMUL R226, R226, UR24 ;  /* 0x00000018e2e27c20 */ /* 0x000fe20008400000 */
[----:B------:R-:W2:Y:S01]  /*c550*/  LDL.LU R227, [R1+0x10] ;  /* 0x0000100001e37983 */ /* 0x000ea20000300800 */
[----:B------:R-:W-:Y:S01]  /*c560*/  ISETP.GE.AND P0, PT, R39, 0x9, PT ;  /* 0x000000092700780c */ /* 0x000fe20003f06270 */
[----:B------:R-:W-:Y:S01]  /*c570*/  FMUL R225, R225, UR24 ;  /* 0x00000018e1e17c20 */ /* 0x000fe20008400000 */
[C---:B------:R-:W-:Y:S02]  /*c580*/  ISETP.LT.OR P4, PT, R34.reuse, 0x1, !P1 ;  /* 0x000000012200780c */ /* 0x040fe40004f81670 */
[C---:B------:R-:W-:Y:S02]  /*c590*/  ISETP.LT.OR P5, PT, R34.reuse, 0x2, !P1 ;  /* 0x000000022200780c */ /* 0x040fe40004fa1670 */
[----:B------:R-:W-:Y:S02]  /*c5a0*/  F2FP.SATFINITE.E4M3.F32.PACK_AB_MERGE_C R29, RZ, R226, RZ ;  /* 0x000000e2ff1d723e */ /* 0x000fe400048070ff */
[----:B------:R-:W-:Y:S01]  /*c5b0*/  ISETP.LT.OR P3, PT, R34, 0x1, !P0 ;  /* 0x000000012200780c */ /* 0x000fe20004761670 */
[----:B------:R-:W-:Y:S01]  /*c5c0*/  FMUL R224, R224, UR24 ;  /* 0x00000018e0e07c20 */ /* 0x000fe20008400000 */
[----:B------:R-:W-:Y:S01]  /*c5d0*/  ISETP.LT.OR P6, PT, R34, 0xa, !P1 ;  /* 0x0000000a2200780c */ /* 0x000fe20004fc1670 */
[----:B------:R-:W-:Y:S01]  /*c5e0*/  FMUL R223, R223, UR24 ;  /* 0x00000018dfdf7c20 */ /* 0x000fe20008400000 */
[----:B------:R-:W-:Y:S01]  /*c5f0*/  F2FP.SATFINITE.E4M3.F32.PACK_AB_MERGE_C R225, RZ, R225, RZ ;  /* 0x000000e1ffe1723e */ /* 0x000fe200048070ff */
[----:B------:R-:W-:Y:S01]  /*c600*/  FMUL R221, R221, UR24 ;  /* 0x00000018dddd7c20 */ /* 0x000fe20008400000 */
[----:B------:R-:W-:Y:S01]  /*c610*/  FMUL R222, R222, UR24 ;  /* 0x00000018dede7c20 */ /* 0x000fe20008400000 */
[----:B------:R0:W-:Y:S01]  /*c620*/  @!P4 STG.E.U8 desc[UR22][R24.64], R29 ;  /* 0x0000001d1800c986 */ /* 0x0001e2000c101116 */
[----:B------:R-:W-:-:S02]  /*c630*/  ISETP.LT.OR P4, PT, R34, 0x2, !P0 ;  /* 0x000000022200780c */ /* 0x000fc40004781670 */
[----:B------:R-:W-:Y:S01]  /*c640*/  F2FP.SATFINITE.E4M3.F32.PACK_AB_MERGE_C R31, RZ, R224, RZ ;  /* 0x000000e0ff1f723e */ /* 0x000fe200048070ff */
[----:B------:R3:W-:Y:S01]  /*c650*/  @!P5 STG.E.U8 desc[UR22][R24.64+0x1], R225 ;  /* 0x000001e11800d986 */ /* 0x0007e2000c101116 */
[----:B------:R-:W-:Y:S02]  /*c660*/  ISETP.LT.OR P5, PT, R34, 0x9, !P1 ;  /* 0x000000092200780c */ /* 0x000fe40004fa1670 */
[----:B------:R-:W-:Y:S01]  /*c670*/  F2FP.SATFINITE.E4M3.F32.PACK_AB_MERGE_C R223, RZ, R223, RZ ;  /* 0x000000dfffdf723e */ /* 0x000fe200048070ff */
[----:B------:R-:W-:Y:S01]  /*c680*/  FMUL R220, R220, UR24 ;  /* 0x00000018dcdc7c20 */ /* 0x000fe20008400000 */
[----:B------:R-:W-:Y:S01]  /*c690*/  F2FP.SATFINITE.E4M3.F32.PACK_AB_MERGE_C R221, RZ, R221, RZ ;  /* 0x000000ddffdd723e */ /* 0x000fe200048070ff */
[----:B------:R-:W-:Y:S01]  /*c6a0*/  @!P3 STG.E.U8 desc[UR22][R26.64], R31 ;  /* 0x0000001f1a00b986 */ /* 0x000fe2000c101116 */
[----:B------:R-:W-:-:S03]  /*c6b0*/  ISETP.LT.OR P3, PT, R34, 0x9, !P0 ;  /* 0x000000092200780c */ /* 0x000fc60004761670 */
[----:B------:R-:W-:Y:S01]  /*c6c0*/  @!P4 STG.E.U8 desc[UR22][R26.64+0x1], R223 ;  /* 0x000001df1a00c986 */ /* 0x000fe2000c101116 */
[----:B------:R-:W-:-:S03]  /*c6d0*/  ISETP.LT.OR P4, PT, R34, 0xa, !P0 ;  /* 0x0000000a2200780c */ /* 0x000fc60004781670 */
[----:B------:R-:W-:Y:S01]  /*c6e0*/  @!P6 STG.E.U8 desc[UR22][R24.64+0x9], R221 ;  /* 0x000009dd1800e986 */ /* 0x000fe2000c101116 */
[C---:B------:R-:W-:Y:S01]  /*c6f0*/  ISETP.LT.OR P6, PT, R34.reuse, 0x12, !P1 ;  /* 0x000000122200780c */ /* 0x040fe20004fc1670 */
[----:B------:R-:W-:Y:S01]  /*c700*/  FMUL R219, R219, UR24 ;  /* 0x00000018dbdb7c20 */ /* 0x000fe20008400000 */
[----:B0-----:R-:W-:Y:S01]  /*c710*/  F2FP.SATFINITE.E4M3.F32.PACK_AB_MERGE_C R29, RZ, R222, RZ ;  /* 0x000000deff1d723e */ /* 0x001fe200048070ff */
[----:B------:R-:W-:Y:S01]  /*c720*/  FMUL R217, R217, UR24 ;  /* 0x00000018d9d97c20 */ /* 0x000fe20008400000 */
[----:B------:R-:W4:Y:S01]  /*c730*/  LDL.LU R226, [R1+0xc] ;  /* 0x00000c0001e27983 */ /* 0x000f220000300800 */
[----:B------:R-:W-:Y:S02]  /*c740*/  F2FP.SATFINITE.E4M3.F32.PACK_AB_MERGE_C R33, RZ, R220, RZ ;  /* 0x000000dcff21723e */ /* 0x000fe400048070ff */
[----:B------:R-:W-:Y:S01]  /*c750*/  F2FP.SATFINITE.E4M3.F32.PACK_AB_MERGE_C R219, RZ, R219, RZ ;  /* 0x000000dbffdb723e */ /* 0x000fe200048070ff */
[----:B------:R0:W-:Y:S01]  /*c760*/  @!P5 STG.E.U8 desc[UR22][R24.64+0x8], R29 ;  /* 0x0000081d1800d986 */ /* 0x0001e2000c101116 */
[----:B------:R-:W-:-:S02]  /*c770*/  ISETP.LT.OR P5, PT, R34, 0x11, !P1 ;  /* 0x000000112200780c */ /* 0x000fc40004fa1670 */
[----:B------:R-:W-:Y:S01]  /*c780*/  F2FP.SATFINITE.E4M3.F32.PACK_AB_MERGE_C R217, RZ, R217, RZ ;  /* 0x000000d9ffd9723e */ /* 0x000fe200048070ff */
[----:B---3--:R-:W3:Y:S01]  /*c790*/  LDL.LU R225, [R1+0x8] ;  /* 0x0000080001e17983 */ /* 0x008ee20000300800 */
[----:B------:R-:W-:-:S03]  /*c7a0*/  FMUL R218, R218, UR24 ;  /* 0x00000018dada7c20 */ /* 0x000fc60008400000 */
[----:B------:R-:W4:Y:S04]  /*c7b0*/  LDL.LU R224, [R1+0x4] ;  /* 0x0000040001e07983 */ /* 0x000f280000300800 */
[----:B------:R-:W3:Y:S01]  /*c7c0*/  LDL.LU R222, [R1] ;  /* 0x0000000001de7983 */ /* 0x000ee20000300800 */
[----:B0-----:R-:W-:Y:S01]  /*c7d0*/  F2FP.SATFINITE.E4M3.F32.PACK_AB_MERGE_C R29, RZ, R218, RZ ;  /* 0x000000daff1d723e */ /* 0x001fe200048070ff */
[----:B------:R-:W-:Y:S01]  /*c7e0*/  FMUL R216, R216, UR24 ;  /* 0x00000018d8d87c20 */ /* 0x000fe20008400000 */
[----:B------:R-:W-:Y:S01]  /*c7f0*/  FMUL R215, R215, UR24 ;  /* 0x00000018d7d77c20 */ /* 0x000fe20008400000 */
[----:B------:R0:W-:Y:S01]  /*c800*/  @!P3 STG.E.U8 desc[UR22][R26.64+0x8], R33 ;  /* 0x000008211a00b986 */ /* 0x0001e2000c101116 */
[C---:B------:R-:W-:Y:S01]  /*c810*/  ISETP.LT.OR P3, PT, R34.reuse, 0x11, !P0 ;  /* 0x000000112200780c */ /* 0x040fe20004761670 */
[----:B------:R-:W-:Y:S01]  /*c820*/  FMUL R213, R213, UR24 ;  /* 0x00000018d5d57c20 */ /* 0x000fe20008400000 */
[----:B------:R-:W-:Y:S01]  /*c830*/  F2FP.SATFINITE.E4M3.F32.PACK_AB_MERGE_C R31, RZ, R216, RZ ;  /* 0x000000d8ff1f723e */ /* 0x000fe200048070ff */
[----:B------:R-:W-:Y:S01]  /*c840*/  @!P4 STG.E.U8 desc[UR22][R26.64+0x9], R219 ;  /* 0x000009db1a00c986 */ /* 0x000fe2000c101116 */
[----:B------:R-:W-:Y:S01]  /*c850*/  ISETP.LT.OR P4, PT, R34, 0x12, !P0 ;  /* 0x000000122200780c */ /* 0x000fe20004781670 */
[----:B------:R-:W-:Y:S01]  /*c860*/  FMUL R214, R214, UR24 ;  /* 0x00000018d6d67c20 */ /* 0x000fe20008400000 */
[----:B------:R-:W-:Y:S01]  /*c870*/  F2FP.SATFINITE.E4M3.F32.PACK_AB_MERGE_C R215, RZ, R215, RZ ;  /* 0x000000d7ffd7723e */ /* 0x000fe200048070ff */
[----:B------:R-:W-:Y:S01]  /*c880*/  @!P6 STG.E.U8 desc[UR22][R24.64+0x11], R217 ;  /* 0x000011d91800e986 */ /* 0x000fe2000c101116 */
[----:B------:R-:W-:Y:S01]  /*c890*/  ISETP.LT.OR P6, PT, R34, 0x1a, !P1 ;  /* 0x0000001a2200780c */ /* 0x000fe20004fc1670 */
[----:B------:R-:W-:Y:S01]  /*c8a0*/  FMUL R212, R212, UR24 ;  /* 0x00000018d4d47c20 */ /* 0x000fe20008400000 */
[----:B------:R-:W-:Y:S01]  /*c8b0*/  F2FP.SATFINITE.E4M3.F32.PACK_AB_MERGE_C R213, RZ, R213, RZ ;  /* 0x000000d5ffd5723e */ /* 0x000fe200048070ff */
[----:B------:R1:W-:Y:S01]  /*c8c0*/  @!P5 STG.E.U8 desc[UR22][R24.64+0x10], R29 ;  /* 0x0000101d1800d986 */ /* 0x0003e2000c101116 */
[C---:B------:R-:W-:Y:S01]  /*c8d0*/  ISETP.LT.OR P5, PT, R34.reuse, 0x19, !P1 ;  /* 0x000000192200780c */ /* 0x040fe20004fa1670 */
[----:B------:R-:W-:Y:S01]  /*c8e0*/  FMUL R211, R211, UR24 ;  /* 0x00000018d3d37c20 */ /* 0x000fe20008400000 */
[----:B------:R-:W-:Y:S01]  /*c8f0*/  FMUL R209, R209, UR24 ;  /* 0x00000018d1d17c20 */ /* 0x000fe20008400000 */
[----:B------:R1:W-:Y:S01]  /*c900*/  @!P3 STG.E.U8 desc[UR22][R26.64+0x10], R31 ;  /* 0x0000101f1a00b986 */ /* 0x0003e2000c101116 */
[----:B------:R-:W-:Y:S01]  /*c910*/  ISETP.LT.OR P3, PT, R34, 0x19, !P0 ;  /* 0x000000192200780c */ /* 0x000fe20004761670 */
[----:B------:R-:W-:Y:S01]  /*c920*/  FMUL R210, R210, UR24 ;  /* 0x00000018d2d27c20 */ /* 0x000fe20008400000 */
[----:B0-----:R-:W-:Y:S01]  /*c930*/  F2FP.SATFINITE.E4M3.F32.PACK_AB_MERGE_C R33, RZ, R212, RZ ;  /* 0x000000d4ff21723e */ /* 0x001fe200048070ff */
[----:B------:R-:W-:Y:S01]  /*c940*/  @!P4 STG.E.U8 desc[UR22][R26.64+0x11], R215 ;  /* 0x000011d71a00c986 */ /* 0x000fe2000c101116 */
[----:B------:R-:W-:Y:S01]  /*c950*/  ISETP.LT.OR P4, PT, R34, 0x1a, !P0 ;  /* 0x0000001a2200780c */ /* 0x000fe20004781670 */
[----:B------:R-:W-:Y:S01]  /*c960*/  FMUL R208, R208, UR24 ;  /* 0x00000018d0d07c20 */ /* 0x000fe20008400000 */
[----:B------:R-:W-:Y:S01]  /*c970*/  F2FP.SATFINITE.E4M3.F32.PACK_AB_MERGE_C R211, RZ, R211, RZ ;  /* 0x000000d3ffd3723e */ /* 0x000fe200048070ff */
[----:B------:R-:W-:Y:S01]  /*c980*/  @!P6 STG.E.U8 desc[UR22][R24.64+0x19], R213 ;  /* 0x000019d51800e986 */ /* 0x000fe2000c101116 */
[----:B------:R-:W-:Y:S01]  /*c990*/  ISETP.LT.OR P6, PT, R34, 0x22, !P1 ;  /* 0x000000222200780c */ /* 0x000fe20004fc1670 */
[----:B------:R-:W-:Y:S01]  /*c9a0*/  FMUL R207, R207, UR24 ;  /* 0x00000018cfcf7c20 */ /* 0x000fe20008400000 */
[----:B-1----:R-:W-:Y:S01]  /*c9b0*/  F2FP.SATFINITE.E4M3.F32.PACK_AB_MERGE_C R29, RZ, R214, RZ ;  /* 0x000000d6ff1d723e */ /* 0x002fe200048070ff */
[----:B------:R-:W-:Y:S01]  /*c9c0*/  FMUL R205, R205, UR24 ;  /* 0x00000018cdcd7c20 */ /* 0x000fe20008400000 */
[----:B------:R-:W-:Y:S01]  /*c9d0*/  F2FP.SATFINITE.E4M3.F32.PACK_AB_MERGE_C R209, RZ, R209, RZ ;  /* 0x000000d1ffd1723e */ /* 0x000fe200048070ff */
[----:B------:R-:W-:Y:S01]  /*c9e0*/  FMUL R206, R206, UR24 ;  /* 0x00000018cece7c20 */ /* 0x000fe20008400000 */
[----:B------:R-:W-:Y:S01]  /*c9f0*/  F2FP.SATFINITE.E4M3.F32.PACK_AB_MERGE_C R31, RZ, R208, RZ ;  /* 0x000000d0ff1f723e */ /* 0x000fe200048070ff */
[----:B------:R0:W-:Y:S01]  /*ca00*/  @!P5 STG.E.U8 desc[UR22][R24.64+0x18], R29 ;  /* 0x0000181d1800d986 */ /* 0x0001e2000c101116 */
[----:B------:R-:W-:Y:S01]  /*ca10*/  ISETP.LT.OR P5, PT, R34, 0x21, !P1 ;  /* 0x000000212200780c */ /* 0x000fe20004fa1670 */
[----:B------:R-:W-:Y:S01]  /*ca20*/  FMUL R204, R204, UR24 ;  /* 0x00000018cccc7c20 */ /* 0x000fe20008400000 */
[----:B------:R-:W-:Y:S01]  /*ca30*/  F2FP.SATFINITE.E4M3.F32.PACK_AB_MERGE_C R207, RZ, R207, RZ ;  /* 0x000000cfffcf723e */ /* 0x000fe200048070ff */
[----:B------:R1:W-:Y:S01]  /*ca40*/  @!P3 STG.E.U8 desc[UR22][R26.64+0x18], R33 ;  /* 0x000018211a00b986 */ /* 0x0003e2000c101116 */
[C---:B------:R-:W-:Y:S01]  /*ca50*/  ISETP.LT.OR P3, PT, R34.reuse, 0x21, !P0 ;  /* 0x000000212200780c */ /* 0x040fe20004761670 */
[----:B------:R-:W-:Y:S01]  /*ca60*/  FMUL R203, R203, UR24 ;  /* 0x00000018cbcb7c20 */ /* 0x000fe20008400000 */
[----:B------:R-:W-:Y:S01]  /*ca70*/  F2FP.SATFINITE.E4M3.F32.PACK_AB_MERGE_C R205, RZ, R205, RZ ;  /* 0x000000cdffcd723e */ /* 0x000fe200048070ff */
[----:B------:R-:W-:Y:S01]  /*ca80*/  @!P4 STG.E.U8 desc[UR22][R26.64+0x19], R211 ;  /* 0x000019d31a00c986 */ /* 0x000fe2000c101116 */
[C---:B------:R-:W-:Y:S01]  /*ca90*/  ISETP.LT.OR P4, PT, R34.reuse, 0x22, !P0 ;  /* 0x000000222200780c */ /* 0x040fe20004781670 */
[----:B------:R-:W-:Y:S01]  /*caa0*/  FMUL R201, R201, UR24 ;  /* 0x00000018c9c97c20 */ /* 0x000fe20008400000 */
[----:B------:R-:W-:Y:S01]  /*cab0*/  F2FP.SATFINITE.E4M3.F32.PACK_AB_MERGE_C R203, RZ, R203, RZ ;  /* 0x000000cbffcb723e */ /* 0x000fe200048070ff */
[----:B------:R-:W-:Y:S01]  /*cac0*/  @!P6 STG.E.U8 desc[UR22][R24.64+0x21], R209 ;  /* 0x000021d11800e986 */ /* 0x000fe2000c101116 */
[----:B------:R-:W-:Y:S01]  /*cad0*/  ISETP.LT.OR P6, PT, R34, 0x2a, !P1 ;  /* 0x0000002a2200780c */ /* 0x000fe20004fc1670 */
[----:B------:R-:W-:Y:S01]  /*cae0*/  FMUL R202, R202, UR24 ;  /* 0x00000018caca7c20 */ /* 0x000fe20008400000 */
[----:B0-----:R-:W-:Y:S01]  /*caf0*/  F2FP.SATFINITE.E4M3.F32.PACK_AB_MERGE_C R29, RZ, R210, RZ ;  /* 0x000000d2ff1d723e */ /* 0x001fe200048070ff */
[----:B------:R-:W-:Y:S01]  /*cb00*/  FMUL R200, R200, UR24 ;  /* 0x00000018c8c87c20 */ /* 0x000fe20008400000 */
[----:B-1----:R-:W-:Y:S01]  /*cb10*/  F2FP.SATFINITE.E4M3.F32.PACK_AB_MERGE_C R33, RZ, R204, RZ ;  /* 0x000000ccff21723e */ /* 0x002fe200048070ff */
[----:B------:R-:W-:Y:S01]  /*cb20*/  FMUL R199, R199, UR24 ;  /* 0x00000018c7c77c20 */ /* 0x000fe20008400000 */
[----:B------:R-:W-:Y:S01]  /*cb30*/  F2FP.SATFINITE.E4M3.F32.PACK_AB_MERGE_C R201, RZ, R201, RZ ;  /* 0x000000c9ffc9723e */ /* 0x000fe200048070ff */
[----:B------:R0:W-:Y:S01]  /*cb40*/  @!P5 STG.E.U8 desc[UR22][R24.64+0x20], R29 ;  /* 0x0000201d1800d986 */ /* 0x0001e2000c101116 */
[C---:B------:R-:W-:Y:S01]  /*cb50*/  ISETP.LT.OR P5, PT, R34.reuse, 0x29, !P1 ;  /* 0x000000292200780c */ /* 0x040fe20004fa1670 */
[----:B------:R-:W-:Y:S01]  /*cb60*/  FMUL R197, R197, UR24 ;  /* 0x00000018c5c57c20 */ /* 0x000fe20008400000 */
[----:B------:R-:W-:Y:S01]  /*cb70*/  F2FP.SATFINITE.E4M3.F32.PACK_AB_MERGE_C R199, RZ, R199, RZ ;  /* 0x000000c7ffc7723e */ /* 0x000fe200048070ff */
[----:B------:R1:W-:Y:S01]  /*cb80*/  @!P3 STG.E.U8 desc[UR22][R26.64+0x20], R31 ;  /* 0x0000201f1a00b986 */ /* 0x0003e2000c101116 */
[----:B------:R-:W-:Y:S01]  /*cb90*/  ISETP.LT.OR P3, PT, R34, 0x29, !P0 ;  /* 0x000000292200780c */ /* 0x000fe20004761670 */
[----:B------:R-:W-:Y:S01]  /*cba0*/  FMUL R198, R198, UR24 ;  /* 0x00000018c6c67c20 */ /* 0x000fe20008400000 */
[----:B------:R-:W-:Y:S01]  /*cbb0*/  F2FP.SATFINITE.E4M3.F32.PACK_AB_MERGE_C R197, RZ, R197, RZ ;  /* 0x000000c5ffc5723e */ /* 0x000fe200048070ff */
[----:B------:R-:W-:Y:S01]  /*cbc0*/  @!P4 STG.E.U8 desc[UR22][R26.64+0x21], R207 ;  /* 0x000021cf1a00c986 */ /* 0x000fe2000c101116 */
[----:B------:R-:W-:Y:S01]  /*cbd0*/  ISETP.LT.OR P4, PT, R34, 0x2a, !P0 ;  /* 0x0000002a2200780c */ /* 0x000fe20004781670 */
[----:B------:R-:W-:Y:S01]  /*cbe0*/  FMUL R196, R196, UR24 ;  /* 0x00000018c4c47c20 */ /* 0x000fe20008400000 */
[----:B------:R-:W-:Y:S01]  /*cbf0*/  FMUL R195, R195, UR24 ;  /* 0x00000018c3c37c20 */ /* 0x000fe20008400000 */
        /* <DEDUP_REMOVED lines=27> */
[----:B------:R-:W-:Y:S01]  /*cdb0*/  FMUL R186, R186, UR24 ;  /* 0x00000018baba7c20 */ /* 0x000fe20008400000 */
        /* <DEDUP_REMOVED lines=154> */
[----:B-----5:R-:W-:Y:S01]  /*d760*/  FMUL R5, R5, UR24 ;  /* 0x0000001805057c20 */ /* 0x020fe20008400000 */
[----:B0-----:R-:W-:Y:S01]  /*d770*/  F2FP.SATFINITE.E4M3.F32.PACK_AB_MERGE_C R29, RZ, R170, RZ ;  /* 0x000000aaff1d723e */ /* 0x001fe200048070ff */
[----:B------:R-:W-:Y:S01]  /*d780*/  FMUL R0, R0, UR24 ;  /* 0x0000001800007c20 */ /* 0x000fe20008400000 */
[----:B-1----:R-:W-:Y:S01]  /*d790*/  F2FP.SATFINITE.E4M3.F32.PACK_AB_MERGE_C R33, RZ, R164, RZ ;  /* 0x000000a4ff21723e */ /* 0x002fe200048070ff */
[----:B------:R-:W-:Y:S01]  /*d7a0*/  FMUL R6, R6, UR24 ;  /* 0x0000001806067c20 */ /* 0x000fe20008400000 */
[----:B------:R-:W-:Y:S01]  /*d7b0*/  F2FP.SATFINITE.E4M3.F32.PACK_AB_MERGE_C R7, RZ, R7, RZ ;  /* 0x00000007ff07723e */ /* 0x000fe200048070ff */
[----:B------:R0:W-:Y:S01]  /*d7c0*/  @!P5 STG.E.U8 desc[UR22][R24.64+0x70], R29 ;  /* 0x0000701d1800d986 */ /* 0x0001e2000c101116 */
[----:B------:R-:W-:Y:S01]  /*d7d0*/  ISETP.LT.OR P5, PT, R34, 0x79, !P1 ;  /* 0x000000792200780c */ /* 0x000fe20004fa1670 */
[----:B------:R-:W-:Y:S01]  /*d7e0*/  FMUL R2, R2, UR24 ;  /* 0x0000001802027c20 */ /* 0x000fe20008400000 */
[----:B------:R-:W-:Y:S01]  /*d7f0*/  F2FP.SATFINITE.E4M3.F32.PACK_AB_MERGE_C R5, RZ, R5, RZ ;  /* 0x00000005ff05723e */ /* 0x000fe200048070ff */
[----:B------:R1:W-:Y:S01]  /*d800*/  @!P3 STG.E.U8 desc[UR22][R26.64+0x70], R31 ;  /* 0x0000701f1a00b986 */ /* 0x0003e2000c101116 */
[----:B------:R-:W-:Y:S01]  /*d810*/  ISETP.LT.OR P3, PT, R34, 0x79, !P0 ;  /* 0x000000792200780c */ /* 0x000fe20004761670 */
[----:B------:R-:W-:Y:S01]  /*d820*/  FMUL R3, R3, UR24 ;  /* 0x0000001803037c20 */ /* 0x000fe20008400000 */
[----:B------:R-:W-:Y:S01]  /*d830*/  FMUL R4, R4, UR24 ;  /* 0x0000001804047c20 */ /* 0x000fe20008400000 */
[----:B------:R-:W-:Y:S01]  /*d840*/  @!P4 STG.E.U8 desc[UR22][R26.64+0x71], R167 ;  /* 0x000071a71a00c986 */ /* 0x000fe2000c101116 */
[----:B------:R-:W-:-:S03]  /*d850*/  ISETP.LT.OR P4, PT, R34, 0x7a, !P0 ;  /* 0x0000007a2200780c */ /* 0x000fc60004781670 */
[----:B------:R-:W-:Y:S01]  /*d860*/  @!P6 STG.E.U8 desc[UR22][R24.64+0x79], R165 ;  /* 0x000079a51800e986 */ /* 0x000fe2000c101116 */
[----:B------:R-:W-:Y:S02]  /*d870*/  ISETP.LT.OR P6, PT, R34, 0x82, !P1 ;  /* 0x000000822200780c */ /* 0x000fe40004fc1670 */
[----:B0-----:R-:W-:Y:S01]  /*d880*/  F2FP.SATFINITE.E4M3.F32.PACK_AB_MERGE_C R29, RZ, R166, RZ ;  /* 0x000000a6ff1d723e */ /* 0x001fe200048070ff */
[----:B------:R-:W4:Y:S01]  /*d890*/  LDL.LU R220, [R1+0x14] ;  /* 0x0000140001dc7983 */ /* 0x000f220000300800 */
[----:B-1----:R-:W-:-:S03]  /*d8a0*/  F2FP.SATFINITE.E4M3.F32.PACK_AB_MERGE_C R31, RZ, R160, RZ ;  /* 0x000000a0ff1f723e */ /* 0x002fc600048070ff */
[----:B------:R0:W-:Y:S01]  /*d8b0*/  @!P5 STG.E.U8 desc[UR22][R24.64+0x78], R29 ;  /* 0x0000781d1800d986 */ /* 0x0001e2000c101116 */
[----:B------:R-:W-:-:S03]  /*d8c0*/  ISETP.LT.OR P5, PT, R34, 0x81, !P1 ;  /* 0x000000812200780c */ /* 0x000fc60004fa1670 */
[----:B------:R1:W-:Y:S01]  /*d8d0*/  @!P3 STG.E.U8 desc[UR22][R26.64+0x78], R33 ;  /* 0x000078211a00b986 */ /* 0x0003e2000c101116 */
[----:B------:R-:W-:-:S03]  /*d8e0*/  ISETP.LT.OR P3, PT, R34, 0x81, !P0 ;  /* 0x000000812200780c */ /* 0x000fc60004761670 */
        /* <DEDUP_REMOVED lines=26> */
[----:B0-----:R-:W-:Y:S02]  /*da90*/  F2FP.SATFINITE.E4M3.F32.PACK_AB_MERGE_C R29, RZ, R154, RZ ;  /* 0x0000009aff1d723e */ /* 0x001fe400048070ff */
[----:B-1----:R-:W-:-:S03]  /*daa0*/  F2FP.SATFINITE.E4M3.F32.PACK_AB_MERGE_C R33, RZ, R20, RZ ;  /* 0x00000014ff21723e */ /* 0x002fc600048070ff */
[----:B------:R0:W-:Y:S01]  /*dab0*/  @!P5 STG.E.U8 desc[UR22][R24.64+0x90], R29 ;  /* 0x0000901d1800d986 */ /* 0x0001e2000c101116 */
[----:B------:R-:W-:-:S03]  /*dac0*/  ISETP.LT.OR P5, PT, R34, 0x99, !P1 ;  /* 0x000000992200780c */ /* 0x000fc60004fa1670 */
[----:B------:R-:W-:Y:S01]  /*dad0*/  @!P3 STG.E.U8 desc[UR22][R26.64+0x90], R31 ;  /* 0x0000901f1a00b986 */ /* 0x000fe2000c101116 */
[----:B------:R-:W-:-:S03]  /*dae0*/  ISETP.LT.OR P3, PT, R34, 0x99, !P0 ;  /* 0x000000992200780c */ /* 0x000fc60004761670 */
[----:B------:R1:W-:Y:S01]  /*daf0*/  @!P4 STG.E.U8 desc[UR22][R26.64+0x91], R23 ;  /* 0x000091171a00c986 */ /* 0x0003e2000c101116 */
[----:B------:R-:W-:-:S03]  /*db00*/  ISETP.LT.OR P4, PT, R34, 0x9a, !P0 ;  /* 0x0000009a2200780c */ /* 0x000fc60004781670 */
[----:B------:R2:W-:Y:S01]  /*db10*/  @!P6 STG.E.U8 desc[UR22][R24.64+0x99], R21 ;  /* 0x000099151800e986 */ /* 0x0005e2000c101116 */
[----:B------:R-:W-:Y:S02]  /*db20*/  ISETP.LT.OR P6, PT, R34, 0xa2, !P1 ;  /* 0x000000a22200780c */ /* 0x000fe40004fc1670 */
[----:B0-----:R-:W-:-:S05]  /*db30*/  F2FP.SATFINITE.E4M3.F32.PACK_AB_MERGE_C R29, RZ, R22, RZ ;  /* 0x00000016ff1d723e */ /* 0x001fca00048070ff */
[----:B------:R-:W-:Y:S01]  /*db40*/  @!P5 STG.E.U8 desc[UR22][R24.64+0x98], R29 ;  /* 0x0000981d1800d986 */ /* 0x000fe2000c101116 */
[C---:B------:R-:W-:Y:S02]  /*db50*/  ISETP.LT.OR P5, PT, R34.reuse, 0xa1, !P1 ;  /* 0x000000a12200780c */ /* 0x040fe40004fa1670 */
[----:B-1----:R-:W-:Y:S01]  /*db60*/  F2FP.SATFINITE.E4M3.F32.PACK_AB_MERGE_C R23, RZ, R18, RZ ;  /* 0x00000012ff17723e */ /* 0x002fe200048070ff */
[----:B------:R-:W-:Y:S01]  /*db70*/  @!P3 STG.E.U8 desc[UR22][R26.64+0x98], R33 ;  /* 0x000098211a00b986 */ /* 0x000fe2000c101116 */
[C---:B------:R-:W-:Y:S02]  /*db80*/  ISETP.LT.OR P3, PT, R34.reuse, 0xa1, !P0 ;  /* 0x000000a12200780c */ /* 0x040fe40004761670 */
[----:B--2---:R-:W-:Y:S01]  /*db90*/  F2FP.SATFINITE.E4M3.F32.PACK_AB_MERGE_C R21, RZ, R16, RZ ;  /* 0x00000010ff15723e */ /* 0x004fe200048070ff */
[----:B------:R0:W-:Y:S01]  /*dba0*/  @!P4 STG.E.U8 desc[UR22][R26.64+0x99], R19 ;  /* 0x000099131a00c986 */ /* 0x0001e2000c101116 */
[----:B------:R-:W-:-:S03]  /*dbb0*/  ISETP.LT.OR P4, PT, R34, 0xa2, !P0 ;  /* 0x000000a22200780c */ /* 0x000fc60004781670 */
[----:B------:R1:W-:Y:S01]  /*dbc0*/  @!P6 STG.E.U8 desc[UR22][R24.64+0xa1], R17 ;  /* 0x0000a1111800e986 */ /* 0x0003e2000c101116 */
[----:B------:R-:W-:-:S03]  /*dbd0*/  ISETP.LT.OR P6, PT, R34, 0xaa, !P1 ;  /* 0x000000aa2200780c */ /* 0x000fc60004fc1670 */
[----:B------:R-:W-:Y:S01]  /*dbe0*/  @!P5 STG.E.U8 desc[UR22][R24.64+0xa0], R23 ;  /* 0x0000a0171800d986 */ /* 0x000fe2000c101116 */
[----:B------:R-:W-:-:S03]  /*dbf0*/  ISETP.LT.OR P5, PT, R34, 0xa9, !P1 ;  /* 0x000000a92200780c */ /* 0x000fc60004fa1670 */
[----:B------:R-:W-:Y:S01]  /*dc00*/  @!P3 STG.E.U8 desc[UR22][R26.64+0xa0], R21 ;  /* 0x0000a0151a00b986 */ /* 0x000fe2000c101116 */
[C---:B------:R-:W-:Y:S02]  /*dc10*/  ISETP.LT.OR P3, PT, R34.reuse, 0xa9, !P0 ;  /* 0x000000a92200780c */ /* 0x040fe40004761670 */
[----:B0-----:R-:W-:Y:S01]  /*dc20*/  F2FP.SATFINITE.E4M3.F32.PACK_AB_MERGE_C R19, RZ, R14, RZ ;  /* 0x0000000eff13723e */ /* 0x001fe200048070ff */
[----:B------:R0:W-:Y:S01]  /*dc30*/  @!P4 STG.E.U8 desc[UR22][R26.64+0xa1], R15 ;  /* 0x0000a10f1a00c986 */ /* 0x0001e2000c101116 */
[C---:B------:R-:W-:Y:S02]  /*dc40*/  ISETP.LT.OR P4, PT, R34.reuse, 0xaa, !P0 ;  /* 0x000000aa2200780c */ /* 0x040fe40004781670 */
[----:B-1----:R-:W-:Y:S01]  /*dc50*/  F2FP.SATFINITE.E4M3.F32.PACK_AB_MERGE_C R17, RZ, R12, RZ ;  /* 0x0000000cff11723e */ /* 0x002fe200048070ff */
        /* <DEDUP_REMOVED lines=15> */
[----:B0-----:R-:W-:Y:S02]  /*dd50*/  F2FP.SATFINITE.E4M3.F32.PACK_AB_MERGE_C R11, RZ, R6, RZ ;  /* 0x00000006ff0b723e */ /* 0x001fe400048070ff */
[C---:B------:R-:W-:Y:S01]  /*dd60*/  ISETP.LT.OR P3, PT, R34.reuse, 0xb9, !P0 ;  /* 0x000000b92200780c */ /* 0x040fe20004761670 */
[----:B------:R0:W-:Y:S01]  /*dd70*/  @!P4 STG.E.U8 desc[UR22][R26.64+0xb1], R7 ;  /* 0x0000b1071a00c986 */ /* 0x0001e2000c101116 */
[----:B-1----:R-:W-:Y:S02]  /*dd80*/  F2FP.SATFINITE.E4M3.F32.PACK_AB_MERGE_C R9, RZ, R4, RZ ;  /* 0x00000004ff09723e */ /* 0x002fe400048070ff */
[C---:B------:R-:W-:Y:S01]  /*dd90*/  ISETP.LT.OR P4, PT, R34.reuse, 0xba, !P0 ;  /* 0x000000ba2200780c */ /* 0x040fe20004781670 */
[----:B------:R1:W-:Y:S04]  /*dda0*/  @!P6 STG.E.U8 desc[UR22][R24.64+0xb9], R5 ;  /* 0x0000b9051800e986 */ /* 0x0003e8000c101116 */
[----:B------:R2:W-:Y:S01]  /*ddb0*/  @!P5 STG.E.U8 desc[UR22][R24.64+0xb8], R11 ;  /* 0x0000b80b1800d986 */ /* 0x0005e2000c101116 */
[----:B------:R-:W-:Y:S01]  /*ddc0*/  FMUL R4, R227, UR24 ;  /* 0x00000018e3047c20 */ /* 0x000fe20008400000 */
[----:B------:R-:W-:-:S02]  /*ddd0*/  ISETP.LT.OR P5, PT, R34, 0xc1, !P1 ;  /* 0x000000c12200780c */ /* 0x000fc40004fa1670 */
[----:B0-----:R-:W-:Y:S02]  /*dde0*/  F2FP.SATFINITE.E4M3.F32.PACK_AB_MERGE_C R7, RZ, R3, RZ ;  /* 0x00000003ff07723e */ /* 0x001fe400048070ff */
[----:B-1----:R-:W-:Y:S01]  /*ddf0*/  F2FP.SATFINITE.E4M3.F32.PACK_AB_MERGE_C R5, RZ, R0, RZ ;  /* 0x00000000ff05723e */ /* 0x002fe200048070ff */
[----:B---3--:R-:W-:Y:S01]  /*de00*/  FMUL R0, R222, UR24 ;  /* 0x00000018de007c20 */ /* 0x008fe20008400000 */
[----:B------:R-:W-:Y:S01]  /*de10*/  ISETP.LT.OR P6, PT, R34, 0xc2, !P1 ;  /* 0x000000c22200780c */ /* 0x000fe20004fc1670 */
[----:B------:R-:W3:Y:S01]  /*de20*/  LDL.LU R222, [R1+0x20] ;  /* 0x0000200001de7983 */ /* 0x000ee20000300800 */
[----:B--2---:R-:W-:Y:S02]  /*de30*/  F2FP.SATFINITE.E4M3.F32.PACK_AB_MERGE_C R11, RZ, R2, RZ ;  /* 0x00000002ff0b723e */ /* 0x004fe400048070ff */
[----:B------:R-:W-:Y:S01]  /*de40*/  F2FP.SATFINITE.E4M3.F32.PACK_AB_MERGE_C R13, RZ, R0, RZ ;  /* 0x00000000ff0d723e */ /* 0x000fe200048070ff */
[----:B----4-:R-:W-:Y:S01]  /*de50*/  FMUL R0, R224, UR24 ;  /* 0x00000018e0007c20 */ /* 0x010fe20008400000 */
[----:B------:R-:W-:Y:S01]  /*de60*/  FMUL R2, R225, UR24 ;  /* 0x00000018e1027c20 */ /* 0x000fe20008400000 */
[----:B------:R-:W2:Y:S04]  /*de70*/  LDL.LU R224, [R1+0x24] ;  /* 0x0000240001e07983 */ /* 0x000ea80000300800 */
[----:B------:R-:W4:Y:S01]  /*de80*/  LDL.LU R225, [R1+0x28] ;  /* 0x0000280001e17983 */ /* 0x000f220000300800 */
[----:B------:R-:W-:-:S03]  /*de90*/  FMUL R3, R226, UR24 ;  /* 0x00000018e2037c20 */ /* 0x000fc60008400000 */
[----:B------:R-:W4:Y:S04]  /*dea0*/  LDL.LU R226, [R1+0x2c] ;  /* 0x00002c0001e27983 */ /* 0x000f280000300800 */
[----:B------:R-:W4:Y:S04]  /*deb0*/  LDL.LU R227, [R1+0x30] ;  /* 0x0000300001e37983 */ /* 0x000f280000300800 */
[----:B------:R-:W-:Y:S01]  /*dec0*/  @!P3 STG.E.U8 desc[UR22][R26.64+0xb8], R9 ;  /* 0x0000b8091a00b986 */ /* 0x000fe2000c101116 */
[----:B------:R-:W-:-:S03]  /*ded0*/  ISETP.LT.OR P3, PT, R34, 0xc1, !P0 ;  /* 0x000000c12200780c */ /* 0x000fc60004761670 */
[----:B------:R0:W-:Y:S01]  /*dee0*/  @!P4 STG.E.U8 desc[UR22][R26.64+0xb9], R7 ;  /* 0x0000b9071a00c986 */ /* 0x0001e2000c101116 */
[----:B------:R-:W-:-:S03]  /*def0*/  ISETP.LT.OR P4, PT, R34, 0xc2, !P0 ;  /* 0x000000c22200780c */ /* 0x000fc60004781670 */
[----:B------:R-:W-:Y:S01]  /*df00*/  @!P5 STG.E.U8 desc[UR22][R24.64+0xc0], R11 ;  /* 0x0000c00b1800d986 */ /* 0x000fe2000c101116 */
[----:B------:R-:W-:-:S03]  /*df10*/  ISETP.LT.OR P5, PT, R34, 0xc9, !P1 ;  /* 0x000000c92200780c */ /* 0x000fc60004fa1670 */
[----:B------:R1:W-:Y:S01]  /*df20*/  @!P6 STG.E.U8 desc[UR22][R24.64+0xc1], R5 ;  /* 0x0000c1051800e986 */ /* 0x0003e2000c101116 */
[----:B0-----:R-:W-:-:S03]  /*df30*/  F2FP.SATFINITE.E4M3.F32.PACK_AB_MERGE_C R7, RZ, R0, RZ ;  /* 0x00000000ff07723e */ /* 0x001fc600048070ff */
[----:B------:R-:W-:Y:S01]  /*df40*/  @!P3 STG.E.U8 desc[UR22][R26.64+0xc0], R13 ;  /* 0x0000c00d1a00b986 */ /* 0x000fe2000c101116 */
[C---:B------:R-:W-:Y:S02]  /*df50*/  ISETP.LT.OR P6, PT, R34.reuse, 0xca, !P1 ;  /* 0x000000ca2200780c */ /* 0x040fe40004fc1670 */
[----:B-1----:R-:W-:Y:S01]  /*df60*/  F2FP.SATFINITE.E4M3.F32.PACK_AB_MERGE_C R5, RZ, R2, RZ ;  /* 0x00000002ff05723e */ /* 0x002fe200048070ff */
[----:B------:R0:W-:Y:S01]  /*df70*/  @!P4 STG.E.U8 desc[UR22][R26.64+0xc1], R7 ;  /* 0x0000c1071a00c986 */ /* 0x0001e2000c101116 */
[C---:B------:R-:W-:Y:S02]  /*df80*/  ISETP.LT.OR P3, PT, R34.reuse, 0xc9, !P0 ;  /* 0x000000c92200780c */ /* 0x040fe40004761670 */
[C---:B------:R-:W-:Y:S01]  /*df90*/  ISETP.LT.OR P4, PT, R34.reuse, 0xca, !P0 ;  /* 0x000000ca2200780c */ /* 0x040fe20004781670 */
[----:B------:R1:W-:Y:S01]  /*dfa0*/  @!P5 STG.E.U8 desc[UR22][R24.64+0xc8], R5 ;  /* 0x0000c8051800d986 */ /* 0x0003e2000c101116 */
[----:B------:R-:W-:Y:S02]  /*dfb0*/  ISETP.LT.OR P5, PT, R34, 0xd1, !P1 ;  /* 0x000000d12200780c */ /* 0x000fe40004fa1670 */
[----:B------:R-:W-:-:S02]  /*dfc0*/  F2FP.SATFINITE.E4M3.F32.PACK_AB_MERGE_C R9, RZ, R3, RZ ;  /* 0x00000003ff09723e */ /* 0x000fc400048070ff */
[----:B------:R-:W-:-:S03]  /*dfd0*/  F2FP.SATFINITE.E4M3.F32.PACK_AB_MERGE_C R11, RZ, R4, RZ ;  /* 0x00000004ff0b723e */ /* 0x000fc600048070ff */
[----:B------:R1:W-:Y:S04]  /*dfe0*/  @!P6 STG.E.U8 desc[UR22][R24.64+0xc9], R9 ;  /* 0x0000c9091800e986 */ /* 0x0003e8000c101116 */
[----:B------:R-:W-:Y:S01]  /*dff0*/  @!P3 STG.E.U8 desc[UR22][R26.64+0xc8], R11 ;  /* 0x0000c80b1a00b986 */ /* 0x000fe2000c101116 */
[----:B------:R-:W-:-:S03]  /*e000*/  FMUL R0, R220, UR24 ;  /* 0x00000018dc007c20 */ /* 0x000fc60008400000 */
[----:B------:R-:W4:Y:S02]  /*e010*/  LDL.LU R220, [R1+0x34] ;  /* 0x0000340001dc7983 */ /* 0x000f240000300800 */
[----:B0-----:R-:W-:Y:S01]  /*e020*/  F2FP.SATFINITE.E4M3.F32.PACK_AB_MERGE_C R7, RZ, R0, RZ ;  /* 0x00000000ff07723e */ /* 0x001fe200048070ff */
[----:B------:R-:W-:Y:S02]  /*e030*/  FMUL R2, R221, UR24 ;  /* 0x00000018dd027c20 */ /* 0x000fe40008400000 */
[----:B------:R-:W4:Y:S03]  /*e040*/  LDL.LU R221, [R1+0x38] ;  /* 0x0000380001dd7983 */ /* 0x000f260000300800 */
[----:B-1----:R-:W-:Y:S01]  /*e050*/  F2FP.SATFINITE.E4M3.F32.PACK_AB_MERGE_C R5, RZ, R2, RZ ;  /* 0x00000002ff05723e */ /* 0x002fe200048070ff */
[----:B------:R-:W-:Y:S04]  /*e060*/  @!P4 STG.E.U8 desc[UR22][R26.64+0xc9], R7 ;  /* 0x0000c9071a00c986 */ /* 0x000fe8000c101116 */
[----:B------:R0:W-:Y:S01]  /*e070*/  @!P5 STG.E.U8 desc[UR22][R24.64+0xd0], R5 ;  /* 0x0000d0051800d986 */ /* 0x0001e2000c101116 */
[----:B------:R-:W-:-:S03]  /*e080*/  FMUL R3, R223, UR24 ;  /* 0x00000018df037c20 */ /* 0x000fc60008400000 */
[----:B------:R-:W4:Y:S02]  /*e090*/  LDL.LU R223, [R1+0x3c] ;  /* 0x00003c0001df7983 */ /* 0x000f240000300800 */
[----:B------:R-:W-:Y:S01]  /*e0a0*/  F2FP.SATFINITE.E4M3.F32.PACK_AB_MERGE_C R9, RZ, R3, RZ ;  /* 0x00000003ff09723e */ /* 0x000fe200048070ff */
[----:B---3--:R-:W-:Y:S02]  /*e0b0*/  FMUL R0, R222, UR24 ;  /* 0x00000018de007c20 */ /* 0x008fe40008400000 */
[----:B------:R-:W3:Y:S03]  /*e0c0*/  LDL.LU R222, [R1+0x40] ;  /* 0x0000400001de7983 */ /* 0x000ee60000300800 */
[----:B------:R-:W-:Y:S01]  /*e0d0*/  F2FP.SATFINITE.E4M3.F32.PACK_AB_MERGE_C R13, RZ, R0, RZ ;  /* 0x00000000ff0d723e */ /* 0x000fe200048070ff */
[----:B--2---:R-:W-:Y:S02]  /*e0e0*/  FMUL R2, R224, UR24 ;  /* 0x00000018e0027c20 */ /* 0x004fe40008400000 */
[----:B------:R-:W2:Y:S01]  /*e0f0*/  LDL.LU R224, [R1+0x44] ;  /* 0x0000440001e07983 */ /* 0x000ea20000300800 */
[----:B----4-:R-:W-:-:S03]  /*e100*/  FMUL R0, R225, UR24 ;  /* 0x00000018e1007c20 */ /* 0x010fc60008400000 */
[----:B------:R-:W4:Y:S01]  /*e110*/  LDL.LU R225, [R1+0x48] ;  /* 0x0000480001e17983 */ /* 0x000f220000300800 */
[----:B------:R-:W-:Y:S01]  /*e120*/  FMUL R3, R226, UR24 ;  /* 0x00000018e2037c20 */ /* 0x000fe20008400000 */
[----:B0-----:R-:W-:Y:S02]  /*e130*/  F2FP.SATFINITE.E4M3.F32.PACK_AB_MERGE_C R5, RZ, R0, RZ ;  /* 0x00000000ff05723e */ /* 0x001fe400048070ff */
[----:B------:R-:W4:Y:S01]  /*e140*/  LDL.LU R226, [R1+0x4c] ;  /* 0x00004c0001e27983 */ /* 0x000f220000300800 */
[----:B------:R-:W-:-:S03]  /*e150*/  FMUL R0, R227, UR24 ;  /* 0x00000018e3007c20 */ /* 0x000fc60008400000 */
[----:B------:R-:W4:Y:S01]  /*e160*/  LDL.LU R227, [R1+0x50] ;  /* 0x0000500001e37983 */ /* 0x000f220000300800 */
[C---:B------:R-:W-:Y:S02]  /*e170*/  ISETP.LT.OR P6, PT, R34.reuse, 0xd2, !P1 ;  /* 0x000000d22200780c */ /* 0x040fe40004fc1670 */
[C---:B------:R-:W-:Y:S01]  /*e180*/  ISETP.LT.OR P4, PT, R34.reuse, 0xd2, !P0 ;  /* 0x000000d22200780c */ /* 0x040fe20004781670 */
[----:B------:R-:W4:Y:S01]  /*e190*/  LDL.LU R218, [R1+0x54] ;  /* 0x0000540001da7983 */ /* 0x000f220000300800 */
[C---:B------:R-:W-:Y:S02]  /*e1a0*/  ISETP.LT.OR P3, PT, R34.reuse, 0xd1, !P0 ;  /* 0x000000d12200780c */ /* 0x040fe40004761670 */
[----:B------:R-:W-:Y:S02]  /*e1b0*/  ISETP.LT.OR P5, PT, R34, 0xd9, !P1 ;  /* 0x000000d92200780c */ /* 0x000fe40004fa1670 */
[----:B------:R-:W-:Y:S02]  /*e1c0*/  F2FP.SATFINITE.E4M3.F32.PACK_AB_MERGE_C R7, RZ, R2, RZ ;  /* 0x00000002ff07723e */ /* 0x000fe400048070ff */
[----:B------:R-:W-:-:S03]  /*e1d0*/  F2FP.SATFINITE.E4M3.F32.PACK_AB_MERGE_C R11, RZ, R0, RZ ;  /* 0x00000000ff0b723e */ /* 0x000fc600048070ff */
[----:B------:R0:W-:Y:S01]  /*e1e0*/  @!P6 STG.E.U8 desc[UR22][R24.64+0xd1], R9 ;  /* 0x0000d1091800e986 */ /* 0x0001e2000c101116 */
[----:B------:R-:W-:-:S03]  /*e1f0*/  ISETP.LT.OR P6, PT, R34, 0xda, !P1 ;  /* 0x000000da2200780c */ /* 0x000fc60004fc1670 */
[----:B------:R-:W-:Y:S01]  /*e200*/  @!P4 STG.E.U8 desc[UR22][R26.64+0xd1], R7 ;  /* 0x0000d1071a00c986 */ /* 0x000fe2000c101116 */
[----:B------:R-:W-:-:S03]  /*e210*/  ISETP.LT.OR P4, PT, R34, 0xda, !P0 ;  /* 0x000000da2200780c */ /* 0x000fc60004781670 */
[----:B------:R-:W-:Y:S01]  /*e220*/  @!P3 STG.E.U8 desc[UR22][R26.64+0xd0], R13 ;  /* 0x0000d00d1a00b986 */ /* 0x000fe2000c101116 */
[----:B0-----:R-:W-:-:S03]  /*e230*/  F2FP.SATFINITE.E4M3.F32.PACK_AB_MERGE_C R9, RZ, R3, RZ ;  /* 0x00000003ff09723e */ /* 0x001fc600048070ff */
[----:B------:R0:W-:Y:S04]  /*e240*/  @!P5 STG.E.U8 desc[UR22][R24.64+0xd8], R5 ;  /* 0x0000d8051800d986 */ /* 0x0001e8000c101116 */
[----:B------:R1:W-:Y:S01]  /*e250*/  @!P6 STG.E.U8 desc[UR22][R24.64+0xd9], R9 ;  /* 0x0000d9091800e986 */ /* 0x0003e2000c101116 */
[----:B------:R-:W-:-:S03]  /*e260*/  FMUL R0, R220, UR24 ;  /* 0x00000018dc007c20 */ /* 0x000fc60008400000 */
[----:B------:R-:W4:Y:S02]  /*e270*/  LDL.LU R220, [R1+0x58] ;  /* 0x0000580001dc7983 */ /* 0x000f240000300800 */
[----:B0-----:R-:W-:Y:S01]  /*e280*/  F2FP.SATFINITE.E4M3.F32.PACK_AB_MERGE_C R5, RZ, R0, RZ ;  /* 0x00000000ff05723e */ /* 0x001fe200048070ff */
[----:B------:R-:W-:Y:S02]  /*e290*/  FMUL R2, R221, UR24 ;  /* 0x00000018dd027c20 */ /* 0x000fe40008400000 */
[----:B------:R-:W4:Y:S03]  /*e2a0*/  LDL.LU R221, [R1+0x5c] ;  /* 0x00005c0001dd7983 */ /* 0x000f260000300800 */
[----:B------:R-:W-:Y:S01]  /*e2b0*/  F2FP.SATFINITE.E4M3.F32.PACK_AB_MERGE_C R7, RZ, R2, RZ ;  /* 0x00000002ff07723e */ /* 0x000fe200048070ff */
[----:B------:R0:W-:Y:S01]  /*e2c0*/  @!P4 STG.E.U8 desc[UR22][R26.64+0xd9], R5 ;  /* 0x0000d9051a00c986 */ /* 0x0001e2000c101116 */
[----:B------:R-:W-:-:S03]  /*e2d0*/  FMUL R3, R223, UR24 ;  /* 0x00000018df037c20 */ /* 0x000fc60008400000 */
[----:B------:R-:W4:Y:S02]  /*e2e0*/  LDL.LU R223, [R1+0x60] ;  /* 0x0000600001df7983 */ /* 0x000f240000300800 */
[----:B-1----:R-:W-:Y:S01]  /*e2f0*/  F2FP.SATFINITE.E4M3.F32.PACK_AB_MERGE_C R9, RZ, R3, RZ ;  /* 0x00000003ff09723e */ /* 0x002fe200048070ff */
[----:B---3--:R-:W-:Y:S02]  /*e300*/  FMUL R4, R222, UR24 ;  /* 0x00000018de047c20 */ /* 0x008fe40008400000 */
[----:B------:R-:W3:Y:S01]  /*e310*/  LDL.LU R222, [R1+0x64] ;  /* 0x0000640001de7983 */ /* 0x000ee20000300800 */
[----:B--2---:R-:W-:-:S03]  /*e320*/  FMUL R0, R224, UR24 ;  /* 0x00000018e0007c20 */ /* 0x004fc60008400000 */
[----:B------:R-:W2:Y:S01]  /*e330*/  LDL.LU R224, [R1+0x68] ;  /* 0x0000680001e07983 */ /* 0x000ea20000300800 */
[----:B----4-:R-:W-:Y:S01]  /*e340*/  FMUL R2, R225, UR24 ;  /* 0x00000018e1027c20 */ /* 0x010fe20008400000 */
[----:B0-----:R-:W-:Y:S02]  /*e350*/  F2FP.SATFINITE.E4M3.F32.PACK_AB_MERGE_C R5, RZ, R0, RZ ;  /* 0x00000000ff05723e */ /* 0x001fe400048070ff */
[----:B------:R-:W4:Y:S01]  /*e360*/  LDL.LU R225, [R1+0x6c] ;  /* 0x00006c0001e17983 */ /* 0x000f220000300800 */
[----:B------:R-:W-:-:S03]  /*e370*/  FMUL R3, R226, UR24 ;  /* 0x00000018e2037c20 */ /* 0x000fc60008400000 */
[----:B------:R-:W4:Y:S01]  /*e380*/  LDL.LU R226, [R1+0x70] ;  /* 0x0000700001e27983 */ /* 0x000f220000300800 */
[----:B------:R-:W-:-:S03]  /*e390*/  FMUL R0, R227, UR24 ;  /* 0x00000018e3007c20 */ /* 0x000fc60008400000 */
[----:B------:R-:W4:Y:S01]  /*e3a0*/  LDL.LU R227, [R1+0x74] ;  /* 0x0000740001e37983 */ /* 0x000f220000300800 */
[C---:B------:R-:W-:Y:S02]  /*e3b0*/  ISETP.LT.OR P3, PT, R34.reuse, 0xd9, !P0 ;  /* 0x000000d92200780c */ /* 0x040fe40004761670 */
[C---:B------:R-:W-:Y:S02]  /*e3c0*/  ISETP.LT.OR P5, PT, R34.reuse, 0xe1, !P1 ;  /* 0x000000e12200780c */ /* 0x040fe40004fa1670 */
[C---:B------:R-:W-:Y:S02]  /*e3d0*/  ISETP.LT.OR P6, PT, R34.reuse, 0xe2, !P1 ;  /* 0x000000e22200780c */ /* 0x040fe40004fc1670 */
[----:B------:R-:W-:-:S07]  /*e3e0*/  ISETP.LT.OR P4, PT, R34, 0xe2, !P0 ;  /* 0x000000e22200780c */ /* 0x000fce0004781670 */
[----:B------:R-:W-:Y:S01]  /*e3f0*/  @!P3 STG.E.U8 desc[UR22][R26.64+0xd8], R11 ;  /* 0x0000d80b1a00b986 */ /* 0x000fe2000c101116 */
[----:B------:R-:W-:-:S03]  /*e400*/  ISETP.LT.OR P3, PT, R34, 0xe1, !P0 ;  /* 0x000000e12200780c */ /* 0x000fc60004761670 */
[----:B------:R0:W-:Y:S01]  /*e410*/  @!P5 STG.E.U8 desc[UR22][R24.64+0xe0], R7 ;  /* 0x0000e0071800d986 */ /* 0x0001e2000c101116 */
[----:B------:R-:W-:-:S03]  /*e420*/  ISETP.LT.OR P5, PT, R34, 0xe9, !P1 ;  /* 0x000000e92200780c */ /* 0x000fc60004fa1670 */
[----:B------:R1:W-:Y:S01]  /*e430*/  @!P6 STG.E.U8 desc[UR22][R24.64+0xe1], R9 ;  /* 0x0000e1091800e986 */ /* 0x0003e2000c101116 */
[----:B------:R-:W-:Y:S02]  /*e440*/  ISETP.LT.OR P6, PT, R34, 0xea, !P1 ;  /* 0x000000ea2200780c */ /* 0x000fe40004fc1670 */
[----:B------:R-:W-:Y:S01]  /*e450*/  F2FP.SATFINITE.E4M3.F32.PACK_AB_MERGE_C R13, RZ, R4, RZ ;  /* 0x00000004ff0d723e */ /* 0x000fe200048070ff */
[----:B------:R1:W-:Y:S01]  /*e460*/  @!P4 STG.E.U8 desc[UR22][R26.64+0xe1], R5 ;  /* 0x0000e1051a00c986 */ /* 0x0003e2000c101116 */
[----:B0-----:R-:W-:-:S03]  /*e470*/  F2FP.SATFINITE.E4M3.F32.PACK_AB_MERGE_C R7, RZ, R2, RZ ;  /* 0x00000002ff07723e */ /* 0x001fc600048070ff */
[----:B------:R-:W-:Y:S01]  /*e480*/  @!P3 STG.E.U8 desc[UR22][R26.64+0xe0], R13 ;  /* 0x0000e00d1a00b986 */ /* 0x000fe2000c101116 */
[----:B-1----:R-:W-:-:S03]  /*e490*/  F2FP.SATFINITE.E4M3.F32.PACK_AB_MERGE_C R9, RZ, R3, RZ ;  /* 0x00000003ff09723e */ /* 0x002fc600048070ff */
[----:B------:R0:W-:Y:S01]  /*e4a0*/  @!P5 STG.E.U8 desc[UR22][R24.64+0xe8], R7 ;  /* 0x0000e8071800d986 */ /* 0x0001e2000c101116 */
[C---:B------:R-:W-:Y:S02]  /*e4b0*/  ISETP.LT.OR P3, PT, R34.reuse, 0xe9, !P0 ;  /* 0x000000e92200780c */ /* 0x040fe40004761670 */
[C---:B------:R-:W-:Y:S01]  /*e4c0*/  ISETP.LT.OR P4, PT, R34.reuse, 0xea, !P0 ;  /* 0x000000ea2200780c */ /* 0x040fe20004781670 */
[----:B------:R1:W-:Y:S01]  /*e4d0*/  @!P6 STG.E.U8 desc[UR22][R24.64+0xe9], R9 ;  /* 0x0000e9091800e986 */ /* 0x0003e2000c101116 */
[----:B------:R-:W-:Y:S01]  /*e4e0*/  ISETP.LT.OR P5, PT, R34, 0xf1, !P1 ;  /* 0x000000f12200780c */ /* 0x000fe20004fa1670 */
[----:B------:R-:W-:Y:S01]  /*e4f0*/  FMUL R2, R218, UR24 ;  /* 0x00000018da027c20 */ /* 0x000fe20008400000 */
[----:B------:R-:W-:Y:S02]  /*e500*/  ISETP.LT.OR P6, PT, R34, 0xf2, !P1 ;  /* 0x000000f22200780c */ /* 0x000fe40004fc1670 */
[----:B------:R-:W-:Y:S02]  /*e510*/  F2FP.SATFINITE.E4M3.F32.PACK_AB_MERGE_C R11, RZ, R0, RZ ;  /* 0x00000000ff0b723e */ /* 0x000fe400048070ff */
[----:B------:R-:W-:-:S03]  /*e520*/  F2FP.SATFINITE.E4M3.F32.PACK_AB_MERGE_C R5, RZ, R2, RZ ;  /* 0x00000002ff05723e */ /* 0x000fc600048070ff */
[----:B------:R-:W-:Y:S01]  /*e530*/  @!P3 STG.E.U8 desc[UR22][R26.64+0xe8], R11 ;  /* 0x0000e80b1a00b986 */ /* 0x000fe2000c101116 */
[----:B------:R-:W-:-:S03]  /*e540*/  ISETP.LT.OR P3, PT, R34, 0xf1, !P0 ;  /* 0x000000f12200780c */ /* 0x000fc60004761670 */
[----:B------:R-:W-:Y:S01]  /*e550*/  @!P4 STG.E.U8 desc[UR22][R26.64+0xe9], R5 ;  /* 0x0000e9051a00c986 */ /* 0x000fe2000c101116 */
[C---:B------:R-:W-:Y:S02]  /*e560*/  ISETP.LT.OR P4, PT, R34.reuse, 0xf9, !P1 ;  /* 0x000000f92200780c */ /* 0x040fe40004f81670 */
[----:B------:R-:W-:Y:S01]  /*e570*/  ISETP.LT.OR P1, PT, R34, 0xfa, !P1 ;  /* 0x000000fa2200780c */ /* 0x000fe20004f21670 */
[----:B------:R-:W-:-:S05]  /*e580*/  FMUL R0, R220, UR24 ;  /* 0x00000018dc007c20 */ /* 0x000fca0008400000 */
[----:B0-----:R-:W-:-:S05]  /*e590*/  F2FP.SATFINITE.E4M3.F32.PACK_AB_MERGE_C R7, RZ, R0, RZ ;  /* 0x00000000ff07723e */ /* 0x001fca00048070ff */
[----:B------:R0:W-:Y:S01]  /*e5a0*/  @!P5 STG.E.U8 desc[UR22][R24.64+0xf0], R7 ;  /* 0x0000f0071800d986 */ /* 0x0001e2000c101116 */
[----:B------:R-:W-:-:S05]  /*e5b0*/  FMUL R3, R221, UR24 ;  /* 0x00000018dd037c20 */ /* 0x000fca0008400000 */
[----:B-1----:R-:W-:Y:S02]  /*e5c0*/  F2FP.SATFINITE.E4M3.F32.PACK_AB_MERGE_C R9, RZ, R3, RZ ;  /* 0x00000003ff09723e */ /* 0x002fe400048070ff */
[----:B------:R-:W-:-:S03]  /*e5d0*/  ISETP.LT.OR P5, PT, R34, 0xf2, !P0 ;  /* 0x000000f22200780c */ /* 0x000fc600047a1670 */
[----:B------:R1:W-:Y:S01]  /*e5e0*/  @!P6 STG.E.U8 desc[UR22][R24.64+0xf1], R9 ;  /* 0x0000f1091800e986 */ /* 0x0003e2000c101116 */
[C---:B------:R-:W-:Y:S02]  /*e5f0*/  ISETP.LT.OR P6, PT, R34.reuse, 0xf9, !P0 ;  /* 0x000000f92200780c */ /* 0x040fe400047c1670 */
[----:B------:R-:W-:Y:S01]  /*e600*/  ISETP.LT.OR P0, PT, R34, 0xfa, !P0 ;  /* 0x000000fa2200780c */ /* 0x000fe20004701670 */
[----:B------:R-:W-:-:S05]  /*e610*/  FMUL R0, R223, UR24 ;  /* 0x00000018df007c20 */ /* 0x000fca0008400000 */
[----:B------:R-:W-:-:S05]  /*e620*/  F2FP.SATFINITE.E4M3.F32.PACK_AB_MERGE_C R13, RZ, R0, RZ ;  /* 0x00000000ff0d723e */ /* 0x000fca00048070ff */
[----:B------:R0:W-:Y:S01]  /*e630*/  @!P3 STG.E.U8 desc[UR22][R26.64+0xf0], R13 ;  /* 0x0000f00d1a00b986 */ /* 0x0001e2000c101116 */
[----:B---3--:R-:W-:Y:S01]  /*e640*/  FMUL R0, R222, UR24 ;  /* 0x00000018de007c20 */ /* 0x008fe20008400000 */
[----:B--2---:R-:W-:Y:S01]  /*e650*/  FMUL R2, R224, UR24 ;  /* 0x00000018e0027c20 */ /* 0x004fe20008400000 */
[----:B----4-:R-:W-:-:S03]  /*e660*/  FMUL R3, R225, UR24 ;  /* 0x00000018e1037c20 */ /* 0x010fc60008400000 */
[----:B0-----:R-:W-:Y:S01]  /*e670*/  F2FP.SATFINITE.E4M3.F32.PACK_AB_MERGE_C R7, RZ, R0, RZ ;  /* 0x00000000ff07723e */ /* 0x001fe200048070ff */
[----:B------:R-:W-:Y:S01]  /*e680*/  FMUL R4, R226, UR24 ;  /* 0x00000018e2047c20 */ /* 0x000fe20008400000 */
[----:B------:R-:W-:Y:S01]  /*e690*/  FMUL R5, R227, UR24 ;  /* 0x00000018e3057c20 */ /* 0x000fe20008400000 */
[----:B-1----:R-:W-:Y:S02]  /*e6a0*/  F2FP.SATFINITE.E4M3.F32.PACK_AB_MERGE_C R9, RZ, R2, RZ ;  /* 0x00000002ff09723e */ /* 0x002fe400048070ff */
[----:B------:R-:W-:Y:S02]  /*e6b0*/  F2FP.SATFINITE.E4M3.F32.PACK_AB_MERGE_C R3, RZ, R3, RZ ;  /* 0x00000003ff03723e */ /* 0x000fe400048070ff */
[----:B------:R-:W-:Y:S02]  /*e6c0*/  F2FP.SATFINITE.E4M3.F32.PACK_AB_MERGE_C R11, RZ, R4, RZ ;  /* 0x00000004ff0b723e */ /* 0x000fe400048070ff */
[----:B------:R-:W-:Y:S01]  /*e6d0*/  F2FP.SATFINITE.E4M3.F32.PACK_AB_MERGE_C R5, RZ, R5, RZ ;  /* 0x00000005ff05723e */ /* 0x000fe200048070ff */
[----:B------:R0:W-:Y:S04]  /*e6e0*/  @!P5 STG.E.U8 desc[UR22][R26.64+0xf1], R7 ;  /* 0x0000f1071a00d986 */ /* 0x0001e8000c101116 */
[----:B------:R0:W-:Y:S04]  /*e6f0*/  @!P4 STG.E.U8 desc[UR22][R24.64+0xf8], R9 ;  /* 0x0000f8091800c986 */ /* 0x0001e8000c101116 */
[----:B------:R0:W-:Y:S04]  /*e700*/  @!P1 STG.E.U8 desc[UR22][R24.64+0xf9], R3 ;  /* 0x0000f90318009986 */ /* 0x0001e8000c101116 */
[----:B------:R0:W-:Y:S04]  /*e710*/  @!P6 STG.E.U8 desc[UR22][R26.64+0xf8], R11 ;  /* 0x0000f80b1a00e986 */ /* 0x0001e8000c101116 */
[----:B------:R0:W-:Y:S02]  /*e720*/  @!P0 STG.E.U8 desc[UR22][R26.64+0xf9], R5 ;  /* 0x0000f9051a008986 */ /* 0x0001e4000c101116 */
.L_x_294:
[----:B------:R-:W-:Y:S05]  /*e730*/  BSYNC B0 ;  /* 0x0000000000007941 */ /* 0x000fea0003800000 */
.L_x_36:
[----:B------:R-:W2:Y:S01]  /*e740*/  LDL.LU R22, [R1+0x7c] ;  /* 0x00007c0001167983 */ /* 0x000ea20000300800 */
[----:B0-----:R-:W-:Y:S01]  /*e750*/  IMAD.U32 R3, RZ, RZ, UR18 ;  /* 0x00000012ff037e24 */ /* 0x001fe2000f8e00ff */
[----:B------:R-:W-:Y:S02]  /*e760*/  ULDC.64 UR6, c[0x0][0x650] ;  /* 0x0001940000067ab9 */ /* 0x000fe40000000a00 */
[----:B------:R-:W3:Y:S01]  /*e770*/  LDL.LU R19, [R1+0x80] ;  /* 0x0000800001137983 */ /* 0x000ee20000300800 */
[----:B-----5:R-:W-:Y:S01]  /*e780*/  IMAD.U32 R0, RZ, RZ, UR20 ;  /* 0x00000014ff007e24 */ /* 0x020fe2000f8e00ff */
[----:B------:R0:W-:Y:S01]  /*e790*/  SYNCS.ARRIVE.TRANS64.A1T0 RZ, [R3+UR28], RZ ;  /* 0x000000ff03ff79a7 */ /* 0x0001e2000810001c */
[----:B------:R-:W-:Y:S02]  /*e7a0*/  IMAD.U32 R2, RZ, RZ, UR20 ;  /* 0x00000014ff027e24 */ /* 0x000fe4000f8e00ff */
[----:B------:R-:W-:Y:S02]  /*e7b0*/  IMAD.MOV.U32 R4, RZ, RZ, -0x1 ;  /* 0xffffffffff047424 */ /* 0x000fe400078e00ff */
[----:B0-----:R-:W-:Y:S01]  /*e7c0*/  IMAD.U32 R3, RZ, RZ, UR15 ;  /* 0x0000000fff037e24 */ /* 0x001fe2000f8e00ff */
[----:B---3--:R-:W-:-:S02]  /*e7d0*/  LEA R19, P0, R0, R19, 0x1 ;  /* 0x0000001300137211 */ /* 0x008fc400078008ff */
[----:B------:R-:W-:Y:S02]  /*e7e0*/  PRMT R0, RZ, 0x7610, R0 ;  /* 0x00007610ff007816 */ /* 0x000fe40000000000 */
[----:B--2---:R-:W-:Y:S01]  /*e7f0*/  LEA.HI.X R22, R2, R22, R3, 0x1, P0 ;  /* 0x0000001602167211 */ /* 0x004fe200000f0c03 */
[----:B------:R-:W-:Y:S01]  /*e800*/  IMAD.MOV.U32 R2, RZ, RZ, -0x1 ;  /* 0xffffffffff027424 */ /* 0x000fe200078e00ff */
[----:B------:R0:W-:Y:S01]  /*e810*/  STL [R1+0x80], R19 ;  /* 0x0000801301007387 */ /* 0x0001e20000100800 */
[----:B------:R-:W-:Y:S01]  /*e820*/  IMAD.MOV.U32 R3, RZ, RZ, -0x1 ;  /* 0xffffffffff037424 */ /* 0x000fe200078e00ff */
[----:B------:R-:W-:Y:S02]  /*e830*/  ISETP.GE.U32.AND P0, PT, R19, UR6, PT ;  /* 0x0000000613007c0c */ /* 0x000fe4000bf06070 */
[----:B------:R0:W-:Y:S02]  /*e840*/  STL [R1+0x7c], R22 ;  /* 0x00007c1601007387 */ /* 0x0001e40000100800 */
[----:B------:R-:W-:-:S02]  /*e850*/  ISETP.GE.U32.AND.EX P0, PT, R22, UR7, PT, P0 ;  /* 0x0000000716007c0c */ /* 0x000fc4000bf06100 */
[----:B------:R0:W-:Y:S04]  /*e860*/  STL [R1+0x84], R4 ;  /* 0x0000840401007387 */ /* 0x0001e80000100800 */
[----:B------:R0:W-:Y:S04]  /*e870*/  STL [R1+0x78], R2 ;  /* 0x0000780201007387 */ /* 0x0001e80000100800 */
[----:B------:R0:W-:Y:S03]  /*e880*/  STL [R1+0x88], R3 ;  /* 0x0000880301007387 */ /* 0x0001e60000100800 */
[----:B------:R-:W-:Y:S05]  /*e890*/  @P0 BRA `(.L_x_295) ;  /* 0x0000000400740947 */ /* 0x000fea0003800000 */
[----:B------:R-:W2:Y:S01]  /*e8a0*/  S2R R14, SR_CTAID.X ;  /* 0x00000000000e7919 */ /* 0x000ea20000002500 */
[----:B------:R-:W3:Y:S01]  /*e8b0*/  LDC.64 R8, c[0x0][0x628] ;  /* 0x00018a00ff087b82 */ /* 0x000ee20000000a00 */
[----:B------:R-:W-:Y:S01]  /*e8c0*/  ULDC UR6, c[0x0][0x150] ;  /* 0x0000540000067ab9 */ /* 0x000fe20000000800 */
[----:B------:R-:W-:Y:S01]  /*e8d0*/  IMAD.MOV.U32 R6, RZ, RZ, R19 ;  /* 0x000000ffff067224 */ /* 0x000fe200078e0013 */
[----:B------:R-:W0:Y:S01]  /*e8e0*/  S2R R16, SR_CTAID.Y ;  /* 0x0000000000107919 */ /* 0x000e220000002600 */
[----:B------:R-:W-:-:S04]  /*e8f0*/  IMAD.MOV.U32 R7, RZ, RZ, R22 ;  /* 0x000000ffff077224 */ /* 0x000fc800078e0016 */
[----:B------:R-:W0:Y:S08]  /*e900*/  LDC R17, c[0x0][0x144] ;  /* 0x00005100ff117b82 */ /* 0x000e300000000800 */
[----:B------:R-:W0:Y:S08]  /*e910*/  LDC R10, c[0x0][0x630] ;  /* 0x00018c00ff0a7b82 */ /* 0x000e300000000800 */
[----:B------:R-:W0:Y:S01]  /*e920*/  LDC.64 R12, c[0x0][0x620] ;  /* 0x00018800ff0c7b82 */ /* 0x000e220000000a00 */
[----:B---3--:R-:W-:-:S04]  /*e930*/  ISETP.NE.U32.AND P0, PT, R8, RZ, PT ;  /* 0x000000ff0800720c */ /* 0x008fc80003f05070 */
[----:B------:R-:W-:Y:S02]  /*e940*/  ISETP.NE.AND.EX P0, PT, R9, RZ, PT, P0 ;  /* 0x000000ff0900720c */ /* 0x000fe40003f05300 */
[----:B--2---:R-:W-:-:S05]  /*e950*/  I2FP.F32.U32 R0, R14 ;  /* 0x0000000e00007245 */ /* 0x004fca0000201000 */
[----:B------:R-:W-:-:S04]  /*e960*/  FMUL R0, R0, UR6 ;  /* 0x0000000600007c20 */ /* 0x000fc80008400000 */
[----:B------:R2:W3:Y:S02]  /*e970*/  F2I.U32.TRUNC.NTZ R15, R0 ;  /* 0x00000000000f7305 */ /* 0x0004e4000020f000 */
[----:B------:R-:W-:Y:S05]  /*e980*/  @!P0 BRA `(.L_x_296) ;  /* 0x0000000000288947 */ /* 0x000fea0003800000 */
[----:B--2---:R-:W2:Y:S02]  /*e990*/  LDC R0, c[0x0][0x634] ;  /* 0x00018d00ff007b82 */ /* 0x004ea40000000800 */
[----:B--2---:R-:W-:-:S05]  /*e9a0*/  IADD3 R7, P0, R19, R0, RZ ;  /* 0x0000000013077210 */ /* 0x004fca0007f1e0ff */
[----:B------:R-:W-:-:S04]  /*e9b0*/  IMAD.X R11, RZ, RZ, R22, P0 ;  /* 0x000000ffff0b7224 */ /* 0x000fc800000e0616 */
[----:B0-----:R-:W-:-:S04]  /*e9c0*/  IMAD.WIDE.U32 R2, R11, R8, RZ ;  /* 0x000000080b027225 */ /* 0x001fc800078e00ff */
[----:B------:R-:W-:-:S04]  /*e9d0*/  IMAD.WIDE.U32 R4, P0, R7, R9, R2 ;  /* 0x0000000907047225 */ /* 0x000fc80007800002 */
[----:B------:R-:W-:-:S04]  /*e9e0*/  IMAD.WIDE.U32 R2, R7, R8, RZ ;  /* 0x0000000807027225 */ /* 0x000fc800078e00ff */
[----:B------:R-:W-:Y:S01]  /*e9f0*/  IMAD.X R7, RZ, RZ, RZ, P0 ;  /* 0x000000ffff077224 */ /* 0x000fe200000e06ff */
[----:B------:R-:W-:Y:S01]  /*ea00*/  IADD3 RZ, P0, R3, R4, RZ ;  /* 0x0000000403ff7210 */ /* 0x000fe20007f1e0ff */
[----:B------:R-:W-:-:S04]  /*ea10*/  IMAD.MOV.U32 R6, RZ, RZ, R5 ;  /* 0x000000ffff067224 */ /* 0x000fc800078e0005 */
[----:B------:R-:W-:-:S08]  /*ea20*/  IMAD.WIDE.U32.X R6, R11, R9, R6, P0 ;  /* 0x000000090b067225 */ /* 0x000fd000000e0406 */
.L_x_296:
[-CC-:B0-----:R-:W-:Y:S01]  /*ea30*/  SHF.R.U64 R11, R6, R10.reuse, R7.reuse ;  /* 0x0000000a060b7219 */ /* 0x181fe20000001207 */
[----:B------:R-:W0:Y:S01]  /*ea40*/  LDC.64 R20, c[0x0][0x640] ;  /* 0x00019000ff147b82 */ /* 0x000e220000000a00 */
[----:B--2---:R-:W-:Y:S01]  /*ea50*/  SHF.R.U32.HI R0, RZ, R10, R7 ;  /* 0x0000000aff007219 */ /* 0x004fe20000011607 */
[----:B------:R-:W-:Y:S01]  /*ea60*/  IMAD.MOV.U32 R2, RZ, RZ, R19 ;  /* 0x000000ffff027224 */ /* 0x000fe200078e0013 */
[----:B------:R-:W-:Y:S01]  /*ea70*/  IADD3 R5, P0, RZ, -R11, RZ ;  /* 0x8000000bff057210 */ /* 0x000fe20007f1e0ff */
[----:B---3--:R-:W-:Y:S01]  /*ea80*/  IMAD.MOV R15, RZ, RZ, -R15 ;  /* 0x000000ffff0f7224 */ /* 0x008fe200078e0a0f */
[----:B------:R-:W-:Y:S01]  /*ea90*/  ULDC UR6, c[0x0][0x154] ;  /* 0x0000550000067ab9 */ /* 0x000fe20000000800 */
[----:B------:R-:W-:Y:S02]  /*eaa0*/  IMAD.MOV.U32 R7, RZ, RZ, 0x1 ;  /* 0x00000001ff077424 */ /* 0x000fe400078e00ff */
[----:B------:R-:W2:Y:S01]  /*eab0*/  LDC R4, c[0x0][0x618] ;  /* 0x00018600ff047b82 */ /* 0x000ea20000000800 */
[----:B------:R-:W-:-:S02]  /*eac0*/  IMAD.X R3, RZ, RZ, ~R0, P0 ;  /* 0x000000ffff037224 */ /* 0x000fc400000e0e00 */
[----:B------:R-:W-:Y:S02]  /*ead0*/  IMAD R17, R17, R15, R14 ;  /* 0x0000000f11117224 */ /* 0x000fe400078e020e */
[-C--:B------:R-:W-:Y:S02]  /*eae0*/  IMAD R0, R3, R12.reuse, RZ ;  /* 0x0000000c03007224 */ /* 0x080fe400078e02ff */
[----:B------:R-:W-:Y:S01]  /*eaf0*/  IMAD.MOV.U32 R3, RZ, RZ, R22 ;  /* 0x000000ffff037224 */ /* 0x000fe200078e0016 */
[----:B------:R-:W3:Y:S01]  /*eb00*/  LDC R6, c[0x0][0x608] ;  /* 0x00018200ff067b82 */ /* 0x000ee20000000800 */
[----:B------:R-:W-:-:S04]  /*eb10*/  IMAD.WIDE.U32 R2, R5, R12, R2 ;  /* 0x0000000c05027225 */ /* 0x000fc800078e0002 */
[----:B------:R-:W-:-:S03]  /*eb20*/  IMAD R5, R5, R13, R0 ;  /* 0x0000000d05057224 */ /* 0x000fc600078e0200 */
[----:B------:R-:W5:Y:S01]  /*eb30*/  LDC R18, c[0x0][0x658] ;  /* 0x00019600ff127b82 */ /* 0x000f620000000800 */
[----:B------:R-:W-:Y:S01]  /*eb40*/  I2FP.F32.U32 R0, R16 ;  /* 0x0000001000007245 */ /* 0x000fe20000201000 */
[----:B------:R-:W-:Y:S01]  /*eb50*/  IMAD.IADD R3, R3, 0x1, R5 ;  /* 0x0000000103037824 */ /* 0x000fe200078e0205 */
[----:B0-----:R-:W-:Y:S01]  /*eb60*/  ISETP.NE.U32.AND P0, PT, R20, RZ, PT ;  /* 0x000000ff1400720c */ /* 0x001fe20003f05070 */
[----:B------:R-:W-:Y:S02]  /*eb70*/  IMAD.MOV.U32 R5, RZ, RZ, -0x1 ;  /* 0xffffffffff057424 */ /* 0x000fe400078e00ff */
[----:B------:R-:W-:Y:S02]  /*eb80*/  FMUL R0, R0, UR6 ;  /* 0x0000000600007c20 */ /* 0x000fe40008400000 */
[----:B------:R-:W0:Y:S01]  /*eb90*/  LDC R15, c[0x0][0x148] ;  /* 0x00005200ff0f7b82 */ /* 0x000e220000000800 */
[----:B--2---:R-:W-:Y:S01]  /*eba0*/  SHF.R.U64 R10, R2, R4, R3 ;  /* 0x00000004020a7219 */ /* 0x004fe20000001203 */
[----:B------:R2:W0:Y:S01]  /*ebb0*/  F2I.U32.TRUNC.NTZ R13, R0 ;  /* 0x00000000000d7305 */ /* 0x000422000020f000 */
[----:B------:R-:W-:-:S02]  /*ebc0*/  ISETP.NE.AND.EX P0, PT, R21, RZ, PT, P0 ;  /* 0x000000ff1500720c */ /* 0x000fc40003f05300 */
[----:B------:R-:W-:-:S03]  /*ebd0*/  SHF.R.U32.HI R3, RZ, R4, R3 ;  /* 0x00000004ff037219 */ /* 0x000fc60000011603 */
[----:B------:R-:W0:Y:S01]  /*ebe0*/  LDC R14, c[0x0][0x600] ;  /* 0x00018000ff0e7b82 */ /* 0x000e220000000800 */
[-CC-:B---3--:R-:W-:Y:S02]  /*ebf0*/  SHF.R.U64 R8, R10, R6.reuse, R3.reuse ;  /* 0x000000060a087219 */ /* 0x188fe40000001203 */
[----:B------:R-:W-:-:S05]  /*ec00*/  SHF.R.U32.HI R3, RZ, R6, R3 ;  /* 0x00000006ff037219 */ /* 0x000fca0000011603 */
[----:B------:R-:W3:Y:S01]  /*ec10*/  LDC R22, c[0x0][0x648] ;  /* 0x00019200ff167b82 */ /* 0x000ee20000000800 */
[-CC-:B-----5:R-:W-:Y:S02]  /*ec20*/  SHF.R.U64 R12, R8, R18.reuse, R3.reuse ;  /* 0x00000012080c7219 */ /* 0x1a0fe40000001203 */
[-C--:B------:R-:W-:Y:S02]  /*ec30*/  SHF.L.U32 R5, R5, R18.reuse, RZ ;  /* 0x0000001205057219 */ /* 0x080fe400000006ff */
[-C--:B------:R-:W-:Y:S01]  /*ec40*/  SHF.R.U32.HI R3, RZ, R18.reuse, R3 ;  /* 0x00000012ff037219 */ /* 0x080fe20000011603 */
[----:B------:R-:W-:Y:S01]  /*ec50*/  IMAD.MOV.U32 R2, RZ, RZ, R12 ;  /* 0x000000ffff027224 */ /* 0x000fe200078e000c */
[----:B------:R-:W-:Y:S01]  /*ec60*/  SHF.L.U32 R18, R7, R18, RZ ;  /* 0x0000001207127219 */ /* 0x000fe200000006ff */
[----:B------:R-:W0:Y:S01]  /*ec70*/  LDC R23, c[0x0][0x638] ;  /* 0x00018e00ff177b82 */ /* 0x000e220000000800 */
[----:B------:R-:W-:-:S07]  /*ec80*/  LOP3.LUT R19, RZ, R5, RZ, 0x33, !PT ;  /* 0x00000005ff137212 */ /* 0x000fce00078e33ff */
[----:B------:R-:W0:Y:S01]  /*ec90*/  LDC R24, c[0x0][0x610] ;  /* 0x00018400ff187b82 */ /* 0x000e220000000800 */
[----:B--2---:R-:W-:Y:S05]  /*eca0*/  @!P0 BRA `(.L_x_297) ;  /* 0x0000000000288947 */ /* 0x004fea0003800000 */
        /* <DEDUP_REMOVED lines=10> */
.L_x_297:
[----:B---3--:R-:W-:Y:S01]  /*ed50*/  SHF.R.U64 R0, R2, R22, R3 ;  /* 0x0000001602007219 */ /* 0x008fe20000001203 */
[----:B0-----:R-:W-:Y:S01]  /*ed60*/  VIADD R7, R14, 0xffffffff ;  /* 0xffffffff0e077836 */ /* 0x001fe20000000000 */
[----:B------:R-:W-:Y:S01]  /*ed70*/  LOP3.LUT R5, R8, R19, RZ, 0xc0, !PT ;  /* 0x0000001308057212 */ /* 0x000fe200078ec0ff */
[----:B------:R-:W-:Y:S02]  /*ed80*/  IMAD.MOV R13, RZ, RZ, -R13 ;  /* 0x000000ffff0d7224 */ /* 0x000fe400078e0a0d */
[----:B------:R-:W-:Y:S02]  /*ed90*/  IMAD.MOV R3, RZ, RZ, -R0 ;  /* 0x000000ffff037224 */ /* 0x000fe400078e0a00 */
[----:B------:R-:W-:Y:S01]  /*eda0*/  IMAD R2, R18, R0, R5 ;  /* 0x0000000012027224 */ /* 0x000fe200078e0205 */
[----:B------:R-:W-:Y:S01]  /*edb0*/  LOP3.LUT R5, R10, R7, RZ, 0xc0, !PT ;  /* 0x000000070a057212 */ /* 0x000fe200078ec0ff */
[----:B------:R-:W-:Y:S02]  /*edc0*/  @P2 IMAD R17, R15, R13, R16 ;  /* 0x0000000d0f112224 */ /* 0x000fe400078e0210 */
[----:B------:R-:W-:-:S02]  /*edd0*/  IMAD R0, R3, R23, R12 ;  /* 0x0000001703007224 */ /* 0x000fc400078e020c */
[----:B------:R-:W-:Y:S02]  /*ede0*/  IMAD.MOV.U32 R4, RZ, RZ, 0x1 ;  /* 0x00000001ff047424 */ /* 0x000fe400078e00ff */
[----:B------:R-:W-:Y:S02]  /*edf0*/  IMAD R2, R2, R24, R17 ;  /* 0x0000001802027224 */ /* 0x000fe400078e0211 */
[----:B------:R-:W-:Y:S01]  /*ee00*/  IMAD R3, R0, R14, R5 ;  /* 0x0000000e00037224 */ /* 0x000fe200078e0205 */
[----:B------:R-:W-:-:S04]  /*ee10*/  PRMT R0, R4, 0x7610, R0 ;  /* 0x0000761004007816 */ /* 0x000fc80000000000 */
[----:B------:R-:W-:Y:S02]  /*ee20*/  SEL R4, R3, R2, !P2 ;  /* 0x0000000203047207 */ /* 0x000fe40005000000 */
[----:B------:R-:W-:-:S03]  /*ee30*/  SEL R2, R2, R3, !P2 ;  /* 0x0000000302027207 */ /* 0x000fc60005000000 */
[----:B------:R2:W-:Y:S04]  /*ee40*/  STL [R1+0x88], R4 ;  /* 0x0000880401007387 */ /* 0x0005e80000100800 */
[----:B------:R2:W-:Y:S04]  /*ee50*/  STL [R1+0x78], R11 ;  /* 0x0000780b01007387 */ /* 0x0005e80000100800 */
[----:B------:R2:W-:Y:S02]  /*ee60*/  STL [R1+0x84], R2 ;  /* 0x0000840201007387 */ /* 0x0005e40000100800 */
.L_x_295:
[----:B------:R-:W-:Y:S01]  /*ee70*/  LOP3.LUT P0, RZ, R0, 0xff, RZ, 0xc0, !PT ;  /* 0x000000ff00ff7812 */ /* 0x000fe2000780c0ff */
[----:B------:R-:W-:-:S12]  /*ee80*/  ULOP3.LUT UR29, UR29, 0x1, URZ, 0x3c, !UPT ;  /* 0x000000011d1d7892 */ /* 0x000fd8000f8e3c3f */
[----:B------:R-:W-:Y:S05]  /*ee90*/  @P0 BRA `(.L_x_298) ;  /* 0xffffff2400e80947 */ /* 0x000fea000383ffff */
[----:B------:R-:W-:Y:S05]  /*eea0*/  EXIT ;  /* 0x000000000000794d */ /* 0x000fea0003800000 */
.L_x_14:
[----:B------:R-:W-:-:S08]  /*eeb0*/  ISETP.NE.AND P0, PT, RZ, UR6, PT ;  /* 0x00000006ff007c0c */ /* 0x000fd0000bf05270 */
[----:B0123--:R-:W0:-:S00]  /*eec0*/  USETMAXREG.DEALLOC.CTAPOOL 0x28 ;  /* 0x00000028000079c8 */ /* 0x00fe0000080e0500 */
[----:B------:R-:W-:Y:S05]  /*eed0*/  @P0 EXIT ;  /* 0x000000000000094d */ /* 0x000fea0003800000 */
[----:B0-----:R-:W-:Y:S01]  /*eee0*/  LOP3.LUT P0, RZ, R0, 0xff, RZ, 0xc0, !PT ;  /* 0x000000ff00ff7812 */ /* 0x001fe2000780c0ff */
[----:B------:R-:W-:Y:S02]  /*eef0*/  IMAD.MOV.U32 R0, RZ, RZ, 0x1 ;  /* 0x00000001ff007424 */ /* 0x000fe400078e00ff */
[----:B------:R-:W-:-:S10]  /*ef00*/  IMAD.MOV.U32 R8, RZ, RZ, RZ ;  /* 0x000000ffff087224 */ /* 0x000fd400078e00ff */
[----:B------:R-:W-:Y:S05]  /*ef10*/  @!P0 BRA `(.L_x_299) ;  /* 0x0000000c00408947 */ /* 0x000fea0003800000 */
[----:B------:R-:W-:Y:S01]  /*ef20*/  LOP3.LUT P0, RZ, R2, 0x1f, RZ, 0xc0, !PT ;  /* 0x0000001f02ff7812 */ /* 0x000fe2000780c0ff */
[----:B------:R-:W-:Y:S01]  /*ef30*/  ULDC UR5, c[0x0][0x658] ;  /* 0x0001960000057ab9 */ /* 0x000fe20000000800 */
[----:B------:R-:W-:Y:S01]  /*ef40*/  UMOV UR6, 0xffffffff ;  /* 0xffffffff00067882 */ /* 0x000fe20000000000 */
[----:B------:R-:W-:Y:S01]  /*ef50*/  BSSY B0, `(.L_x_299) ;  /* 0x00000cc000007945 */ /* 0x000fe20003800000 */
[----:B------:R-:W-:Y:S01]  /*ef60*/  USHF.L.U32 UR6, UR6, UR5, URZ ;  /* 0x0000000506067299 */ /* 0x000fe2000800063f */
[C---:B------:R-:W-:Y:S01]  /*ef70*/  ISETP.NE.AND P3, PT, R3.reuse, RZ, PT ;  /* 0x000000ff0300720c */ /* 0x040fe20003f65270 */
[----:B------:R-:W-:Y:S01]  /*ef80*/  IMAD.MOV.U32 R9, RZ, RZ, 0x1 ;  /* 0x00000001ff097424 */ /* 0x000fe200078e00ff */
[----:B------:R-:W-:Y:S01]  /*ef90*/  ISETP.NE.OR P0, PT, R3, RZ, !P0 ;  /* 0x000000ff0300720c */ /* 0x000fe20004705670 */
[----:B------:R-:W-:Y:S01]  /*efa0*/  IMAD.MOV.U32 R0, RZ, RZ, 0x1 ;  /* 0x00000001ff007424 */ /* 0x000fe200078e00ff */
[----:B------:R-:W-:Y:S01]  /*efb0*/  ULDC UR4, c[0x0][0x600] ;  /* 0x0001800000047ab9 */ /* 0x000fe20000000800 */
[----:B------:R-:W-:Y:S01]  /*efc0*/  IMAD.MOV.U32 R8, RZ, RZ, RZ ;  /* 0x000000ffff087224 */ /* 0x000fe200078e00ff */
[----:B------:R-:W-:Y:S01]  /*efd0*/  UMOV UR7, 0x1 ;  /* 0x0000000100077882 */ /* 0x000fe20000000000 */
[----:B------:R-:W-:-:S02]  /*efe0*/  UIADD3 UR26, UR14, 0x1, URZ ;  /* 0x000000010e1a7890 */ /* 0x000fc4000fffe03f */
[----:B------:R-:W-:Y:S02]  /*eff0*/  ULOP3.LUT UR27, UR13, 0x2, URZ, 0xfc, !UPT ;  /* 0x000000020d1b7892 */ /* 0x000fe4000f8efc3f */
[----:B------:R-:W-:Y:S02]  /*f000*/  UIADD3 UR18, UR4, -0x1, URZ ;  /* 0xffffffff04127890 */ /* 0x000fe4000fffe03f */
[----:B------:R-:W-:Y:S02]  /*f010*/  USHF.L.U32 UR22, UR7, UR5, URZ ;  /* 0x0000000507167299 */ /* 0x000fe4000800063f */
[----:B------:R-:W-:Y:S01]  /*f020*/  ULOP3.LUT UR19, URZ, UR6, URZ, 0x33, !UPT ;  /* 0x000000063f137292 */ /* 0x000fe2000f8e333f */
[----:B------:R-:W-:-:S11]  /*f030*/  ULDC.64 UR24, c[0x0][0x198] ;  /* 0x0000660000187ab9 */ /* 0x000fd60000000a00 */
.L_x_311:
[----:B------:R-:W-:-:S03]  /*f040*/  UMOV UR4, 0xffffffff ;  /* 0xffffffff00047882 */ /* 0x000fc60000000000 */
[----:B01----:R-:W-:Y:S05]  /*f050*/  BRA.DIV UR4, `(.L_x_300) ;  /* 0x0000001604187947 */ /* 0x003fea000b800000 */
[----:B------:R-:W-:-:S13]  /*f060*/  ELECT P1, URZ, PT ;  /* 0x00000000003f782f */ /* 0x000fda0003820000 */
.L_x_331:
[----:B------:R-:W0:Y:S01]  /*f070*/  LDC R2, c[0x0][0x28c] ;  /* 0x0000a300ff027b82 */ /* 0x000e220000000800 */
[----:B------:R-:W-:Y:S01]  /*f080*/  BSSY B1, `(.L_x_301) ;  /* 0x000003b000017945 */ /* 0x000fe20003800000 */
[----:B0-----:R-:W-:-:S13]  /*f090*/  ISETP.LT.OR P1, PT, R2, 0x1, !P1 ;  /* 0x000000010200780c */ /* 0x001fda0004f21670 */
[----:B------:R-:W-:Y:S05]  /*f0a0*/  @P1 BRA `(.L_x_302) ;  /* 0x0000000000e01947 */ /* 0x000fea0003800000 */
[----:B------:R-:W2:Y:S04]  /*f0b0*/  LDL.LU R4, [R1+0x88] ;  /* 0x0000880001047983 */ /* 0x000ea80000300800 */
[----:B------:R-:W3:Y:S01]  /*f0c0*/  LDL.LU R3, [R1+0x84] ;  /* 0x0000840001037983 */ /* 0x000ee20000300800 */
[----:B------:R-:W-:Y:S02]  /*f0d0*/  IMAD.MOV.U32 R12, RZ, RZ, RZ ;  /* 0x000000ffff0c7224 */ /* 0x000fe400078e00ff */
[----:B------:R-:W-:Y:S02]  /*f0e0*/  IMAD.U32 R13, RZ, RZ, UR26 ;  /* 0x0000001aff0d7e24 */ /* 0x000fe4000f8e00ff */
[----:B------:R-:W-:Y:S02]  /*f0f0*/  IMAD.MOV.U32 R2, RZ, RZ, R0 ;  /* 0x000000ffff027224 */ /* 0x000fe400078e0000 */
[----:B--2---:R-:W-:-:S02]  /*f100*/  IMAD.SHL.U32 R6, R4, 0x100, RZ ;  /* 0x0000010004067824 */ /* 0x004fc400078e00ff */
[----:B---3--:R-:W-:Y:S02]  /*f110*/  IMAD.SHL.U32 R7, R3, 0x40, RZ ;  /* 0x0000004003077824 */ /* 0x008fe400078e00ff */
[----:B------:R-:W-:-:S07]  /*f120*/  IMAD.MOV.U32 R3, RZ, RZ, R8 ;  /* 0x000000ffff037224 */ /* 0x000fce00078e0008 */
.L_x_306:
[----:B------:R-:W0:Y:S01]  /*f130*/  S2R R5, SR_CgaCtaId ;  /* 0x0000000000057919 */ /* 0x000e220000008800 */
[----:B------:R-:W-:-:S04]  /*f140*/  MOV R4, 0x400 ;  /* 0x0000040000047802 */ /* 0x000fc80000000f00 */
[----:B0-----:R-:W-:Y:S02]  /*f150*/  LEA R10, R5, R4, 0x18 ;  /* 0x00000004050a7211 */ /* 0x001fe400078ec0ff */
[----:B------:R-:W-:Y:S01]  /*f160*/  SHF.L.U32 R4, R2, 0x1f, RZ ;  /* 0x0000001f02047819 */ /* 0x000fe200000006ff */
[----:B------:R-:W0:Y:S02]  /*f170*/  @!P3 LDC R5, c[0x0][0x500] ;  /* 0x00014000ff05bb82 */ /* 0x000e240000000800 */
[----:B------:R-:W-:-:S04]  /*f180*/  IMAD R11, R3, 0x8, R10 ;  /* 0x00000008030b7824 */ /* 0x000fc800078e020a */
[----:B------:R-:W1:Y:S02]  /*f190*/  SYNCS.PHASECHK.TRANS64.TRYWAIT P1, [R11+URZ+0x58], R4 ;  /* 0x000058040b0075a7 */ /* 0x000e64000802017f */
[----:B-1----:R-:W-:Y:S05]  /*f1a0*/  @!P1 BRA `(.L_x_303) ;  /* 0x0000001000e49947 */ /* 0x002fea0003800000 */
.L_x_332:
[----:B------:R-:W-:Y:S01]  /*f1b0*/  UPRMT UR4, UR27, 0x9910, URZ ;  /* 0x000099101b047896 */ /* 0x000fe2000800003f */
[----:B0-----:R0:W-:Y:S03]  /*f1c0*/  @!P3 SYNCS.ARRIVE.TRANS64 RZ, [R11+URZ], R5 ;  /* 0x000000050bffb9a7 */ /* 0x0011e6000800003f */
[----:B------:R-:W-:-:S06]  /*f1d0*/  UISETP.NE.AND UP0, UPT, UR4, 0x2, UPT ;  /* 0x000000020400788c */ /* 0x000fcc000bf05270 */
[----:B------:R-:W-:-:S13]  /*f1e0*/  PLOP3.LUT P1, PT, PT, PT, UP0, 0x80, 0x0 ;  /* 0x000000000000781c */ /* 0x000fda0003f2f008 */
[----:B0-----:R-:W-:Y:S05]  /*f1f0*/  @P1 BRA `(.L_x_304) ;  /* 0x0000000000041947 */ /* 0x001fea0003800000 */
[----:B------:R-:W-:Y:S01]  /*f200*/  BPT.TRAP 0x1 ;  /* 0x000000040000795c */ /* 0x000fe20000300000 */
.L_x_304:
[----:B------:R-:W-:Y:S05]  /*f210*/  @P0 BRA `(.L_x_305) ;  /* 0x0000000000040947 */ /* 0x000fea0003800000 */
[----:B------:R-:W-:Y:S01]  /*f220*/  BPT.TRAP 0x1 ;  /* 0x000000040000795c */ /* 0x000fe20000300000 */
.L_x_305:
[----:B------:R-:W2:Y:S01]  /*f230*/  LDL R5, [R1+0x78] ;  /* 0x0000780001057983 */ /* 0x000ea20000100800 */
[--C-:B-1----:R-:W-:Y:S01]  /*f240*/  IMAD R4, R3, 0x1000, R10.reuse ;  /* 0x0000100003047824 */ /* 0x102fe200078e020a */
[----:B------:R-:W-:Y:S01]  /*f250*/  R2UR UR9, R11 ;  /* 0x000000000b0972ca */ /* 0x000fe200000e0000 */
[----:B------:R-:W-:Y:S01]  /*f260*/  IMAD R10, R3, 0x4000, R10 ;  /* 0x00004000030a7824 */ /* 0x000fe200078e020a */
[----:B------:R-:W-:Y:S01]  /*f270*/  UIADD3 UR4, UP0, UR24, 0xf0, URZ ;  /* 0x000000f018047890 */ /* 0x000fe2000ff1e03f */
[----:B------:R-:W-:Y:S01]  /*f280*/  VIADD R13, R13, 0xffffffff ;  /* 0xffffffff0d0d7836 */ /* 0x000fe20000000000 */
[----:B------:R-:W-:Y:S01]  /*f290*/  R2UR UR5, R4 ;  /* 0x00000000040572ca */ /* 0x000fe200000e0000 */
[----:B------:R-:W-:Y:S01]  /*f2a0*/  UIADD3 UR28, UP1, UR24, 0x1f0, URZ ;  /* 0x000001f0181c7890 */ /* 0x000fe2000ff3e03f */
[----:B------:R-:W-:Y:S01]  /*f2b0*/  R2UR UR8, R10 ;  /* 0x000000000a0872ca */ /* 0x000fe200000e0000 */
[----:B------:R-:W-:Y:S01]  /*f2c0*/  VIADD R3, R3, 0x1 ;  /* 0x0000000103037836 */ /* 0x000fe20000000000 */
[----:B------:R-:W-:Y:S01]  /*f2d0*/  R2UR UR11, R7 ;  /* 0x00000000070b72ca */ /* 0x000fe200000e0000 */
[----:B------:R-:W-:Y:S01]  /*f2e0*/  UIADD3.X UR29, URZ, UR25, URZ, UP1, !UPT ;  /* 0x000000193f1d7290 */ /* 0x000fe20008ffe43f */
[----:B------:R-:W-:Y:S01]  /*f2f0*/  R2UR UR10, R12 ;  /* 0x000000000c0a72ca */ /* 0x000fe200000e0000 */
[----:B------:R-:W-:Y:S01]  /*f300*/  UMOV UR6, 0x0 ;  /* 0x0000000000067882 */ /* 0x000fe20000000000 */
[----:B------:R-:W-:Y:S01]  /*f310*/  R2UR UR23, R6 ;  /* 0x00000000061772ca */ /* 0x000fe200000e0000 */
[----:B------:R-:W-:Y:S01]  /*f320*/  UMOV UR7, 0x10000000 ;  /* 0x1000000000077882 */ /* 0x000fe20000000000 */
[----:B------:R-:W-:Y:S01]  /*f330*/  ISETP.GT.AND P4, PT, R13, 0x1, PT ;  /* 0x000000010d00780c */ /* 0x000fe20003f84270 */
[----:B------:R-:W-:Y:S01]  /*f340*/  VIADD R12, R12, 0x40 ;  /* 0x000000400c0c7836 */ /* 0x000fe20000000000 */
[----:B------:R-:W-:Y:S01]  /*f350*/  ISETP.NE.AND P1, PT, R3, 0xb, PT ;  /* 0x0000000b0300780c */ /* 0x000fe20003f25270 */
[----:B------:R-:W-:-:S02]  /*f360*/  UIADD3 UR16, UR5, 0x180, URZ ;  /* 0x0000018005107890 */ /* 0x000fc4000fffe03f */
[----:B------:R-:W-:Y:S01]  /*f370*/  UIADD3.X UR5, URZ, UR25, URZ, UP0, !UPT ;  /* 0x000000193f057290 */ /* 0x000fe200087fe43f */
[----:B------:R-:W-:Y:S01]  /*f380*/  SEL R3, R3, RZ, P1 ;  /* 0x000000ff03037207 */ /* 0x000fe20000800000 */
[----:B------:R-:W-:-:S03]  /*f390*/  UIADD3 UR17, UR8, 0xb180, URZ ;  /* 0x0000b18008117890 */ /* 0x000fc6000fffe03f */
[----:B------:R-:W-:Y:S01]  /*f3a0*/  UMOV UR8, UR16 ;  /* 0x0000001000087c82 */ /* 0x000fe20008000000 */
[----:B--2---:R-:W-:Y:S02]  /*f3b0*/  R2UR UR12, R5 ;  /* 0x00000000050c72ca */ /* 0x004fe400000e0000 */
[----:B------:R-:W-:-:S04]  /*f3c0*/  SEL R5, RZ, 0x1, P1 ;  /* 0x00000001ff057807 */ /* 0x000fc80000800000 */
[----:B------:R-:W-:-:S07]  /*f3d0*/  LOP3.LUT R2, R2, R5, RZ, 0x3c, !PT ;  /* 0x0000000502027212 */ /* 0x000fce00078e3cff */
[----:B------:R0:W-:Y:S02]  /*f3e0*/  UTMALDG.3D [UR8], [UR4], desc[UR6] ;  /* 0x00000608040075b4 */ /* 0x0001e40008011000 */
[----:B0-----:R-:W-:Y:S01]  /*f3f0*/  UMOV UR8, UR17 ;  /* 0x0000001100087c82 */ /* 0x001fe20008000000 */
[----:B------:R-:W-:Y:S02]  /*f400*/  UMOV UR11, UR23 ;  /* 0x00000017000b7c82 */ /* 0x000fe40008000000 */
[----:B------:R0:W-:Y:S02]  /*f410*/  UTMALDG.3D [UR8], [UR28], desc[UR6] ;  /* 0x000006081c0075b4 */ /* 0x0001e40008011000 */
[----:B0-----:R-:W-:Y:S05]  /*f420*/  @P4 BRA `(.L_x_306) ;  /* 0xfffffffc00404947 */ /* 0x001fea000383ffff */
.L_x_302:
[----:B------:R-:W-:Y:S05]  /*f430*/  BSYNC B1 ;  /* 0x0000000000017941 */ /* 0x000fea0003800000 */
.L_x_301:
[----:B------:R-:W2:Y:S01]  /*f440*/  LDL.LU R15, [R1+0x7c] ;  /* 0x00007c00010f7983 */ /* 0x000ea20000300800 */
[----:B------:R-:W-:Y:S01]  /*f450*/  LOP3.LUT P5, RZ, R9, 0xff, RZ, 0xc0, !PT ;  /* 0x000000ff09ff7812 */ /* 0x000fe200078ac0ff */
[----:B------:R-:W-:Y:S01]  /*f460*/  VIADD R8, R8, UR14 ;  /* 0x0000000e08087c36 */ /* 0x000fe20008000000 */
[----:B------:R-:W-:Y:S01]  /*f470*/  UISETP.GE.U32.AND UP0, UPT, UR14, 0xb, UPT ;  /* 0x0000000b0e00788c */ /* 0x000fe2000bf06070 */
[----:B------:R-:W3:Y:S01]  /*f480*/  LDL.LU R14, [R1+0x80] ;  /* 0x00008000010e7983 */ /* 0x000ee20000300800 */
[----:B------:R-:W-:Y:S01]  /*f490*/  IMAD.U32 R5, RZ, RZ, UR14 ;  /* 0x0000000eff057e24 */ /* 0x000fe2000f8e00ff */
[----:B------:R-:W-:Y:S01]  /*f4a0*/  ULDC.64 UR4, c[0x0][0x650] ;  /* 0x0001940000047ab9 */ /* 0x000fe20000000a00 */
[----:B------:R-:W-:Y:S01]  /*f4b0*/  ISETP.GT.U32.AND P1, PT, R8, 0xa, PT ;  /* 0x0000000a0800780c */ /* 0x000fe20003f24070 */
[----:B------:R-:W-:Y:S01]  /*f4c0*/  BSSY B1, `(.L_x_307) ;  /* 0x0000072000017945 */ /* 0x000fe20003800000 */
[----:B------:R-:W-:Y:S02]  /*f4d0*/  PLOP3.LUT P4, PT, PT, PT, UP0, 0x80, 0x0 ;  /* 0x000000000000781c */ /* 0x000fe40003f8f008 */
[----:B------:R-:W-:-:S02]  /*f4e0*/  ISETP.LT.U32.AND P1, PT, R5, 0xb, P1 ;  /* 0x0000000b0500780c */ /* 0x000fc40000f21070 */
[----:B------:R-:W-:Y:S01]  /*f4f0*/  PRMT R9, RZ, 0x7610, R9 ;  /* 0x00007610ff097816 */ /* 0x000fe20000000009 */
[----:B------:R-:W0:Y:S01]  /*f500*/  @P5 S2R R3, SR_CgaCtaId ;  /* 0x0000000000035919 */ /* 0x000e220000008800 */
[----:B------:R-:W-:-:S04]  /*f510*/  @P5 MOV R2, 0x400 ;  /* 0x0000040000025802 */ /* 0x000fc80000000f00 */
[----:B0-----:R-:W-:Y:S01]  /*f520*/  @P5 LEA R4, R3, R2, 0x18 ;  /* 0x0000000203045211 */ /* 0x001fe200078ec0ff */
[----:B------:R-:W-:-:S03]  /*f530*/  IMAD.WIDE.U32 R2, R8, -0x45d1745d, RZ ;  /* 0xba2e8ba308027825 */ /* 0x000fc600078e00ff */
[----:B------:R0:W-:Y:S02]  /*f540*/  @P5 SYNCS.ARRIVE.TRANS64.A1T0 RZ, [R4+URZ+0xe8], RZ ;  /* 0x0000e8ff04ff59a7 */ /* 0x0001e4000810003f */
[----:B------:R-:W-:Y:S02]  /*f550*/  SHF.R.U32.HI R5, RZ, 0x3, R3 ;  /* 0x00000003ff057819 */ /* 0x000fe40000011603 */
[----:B------:R-:W-:Y:S02]  /*f560*/  SEL R3, RZ, 0x1, !P1 ;  /* 0x00000001ff037807 */ /* 0x000fe40004800000 */
[----:B------:R-:W-:Y:S01]  /*f570*/  PRMT R2, RZ, 0x7610, R2 ;  /* 0x00007610ff027816 */ /* 0x000fe20000000002 */
[----:B------:R-:W-:Y:S01]  /*f580*/  IMAD R8, R5, -0xb, R8 ;  /* 0xfffffff505087824 */ /* 0x000fe200078e0208 */
[----:B------:R-:W-:Y:S01]  /*f590*/  LOP3.LUT R0, R0, R3, RZ, 0x3c, !PT ;  /* 0x0000000300007212 */ /* 0x000fe200078e3cff */
[----:B0-----:R-:W-:Y:S02]  /*f5a0*/  IMAD.MOV.U32 R4, RZ, RZ, -0x1 ;  /* 0xffffffffff047424 */ /* 0x001fe400078e00ff */
[----:B------:R-:W-:Y:S01]  /*f5b0*/  IMAD.MOV.U32 R3, RZ, RZ, -0x1 ;  /* 0xffffffffff037424 */ /* 0x000fe200078e00ff */
[----:B------:R-:W-:Y:S01]  /*f5c0*/  @P4 LOP3.LUT R0, R0, 0x1, R5, 0x78, !PT ;  /* 0x0000000100004812 */ /* 0x000fe200078e7805 */
[----:B------:R-:W-:Y:S01]  /*f5d0*/  IMAD.MOV.U32 R5, RZ, RZ, -0x1 ;  /* 0xffffffffff057424 */ /* 0x000fe200078e00ff */
[----:B---3--:R-:W-:-:S04]  /*f5e0*/  IADD3 R14, P5, R14, UR20, RZ ;  /* 0x000000140e0e7c10 */ /* 0x008fc8000ffbe0ff */
[----:B--2---:R-:W-:Y:S01]  /*f5f0*/  IADD3.X R15, R15, UR15, RZ, P5, !PT ;  /* 0x0000000f0f0f7c10 */ /* 0x004fe2000affe4ff */
[----:B------:R0:W-:Y:S01]  /*f600*/  STL [R1+0x80], R14 ;  /* 0x0000800e01007387 */ /* 0x0001e20000100800 */
[----:B------:R-:W-:-:S03]  /*f610*/  ISETP.GE.U32.AND P1, PT, R14, UR4, PT ;  /* 0x000000040e007c0c */ /* 0x000fc6000bf26070 */
[----:B------:R0:W-:Y:S01]  /*f620*/  STL [R1+0x7c], R15 ;  /* 0x00007c0f01007387 */ /* 0x0001e20000100800 */
[----:B------:R-:W-:-:S03]  /*f630*/  ISETP.GE.U32.AND.EX P1, PT, R15, UR5, PT, P1 ;  /* 0x000000050f007c0c */ /* 0x000fc6000bf26110 */
[----:B------:R0:W-:Y:S04]  /*f640*/  STL [R1+0x84], R5 ;  /* 0x0000840501007387 */ /* 0x0001e80000100800 */
[----:B------:R0:W-:Y:S04]  /*f650*/  STL [R1+0x88], R4 ;  /* 0x0000880401007387 */ /* 0x0001e80000100800 */
[----:B------:R0:W-:Y:S02]  /*f660*/  STL [R1+0x78], R3 ;  /* 0x0000780301007387 */ /* 0x0001e40000100800 */
[----:B------:R-:W-:Y:S05]  /*f670*/  @P1 BRA `(.L_x_308) ;  /* 0x0000000400581947 */ /* 0x000fea0003800000 */
[----:B------:R-:W-:Y:S01]  /*f680*/  ULDC.64 UR4, c[0x0][0x628] ;  /* 0x00018a0000047ab9 */ /* 0x000fe20000000a00 */
[----:B------:R-:W1:Y:S01]  /*f690*/  S2R R12, SR_CTAID.X ;  /* 0x00000000000c7919 */ /* 0x000e620000002500 */
[----:B------:R-:W-:Y:S01]  /*f6a0*/  ISETP.NE.U32.AND P1, PT, RZ, UR4, PT ;  /* 0x00000004ff007c0c */ /* 0x000fe2000bf25070 */
[----:B------:R-:W-:Y:S01]  /*f6b0*/  ULDC UR7, c[0x0][0x630] ;  /* 0x00018c0000077ab9 */ /* 0x000fe20000000800 */
[----:B------:R-:W-:Y:S01]  /*f6c0*/  IMAD.MOV.U32 R2, RZ, RZ, R14 ;  /* 0x000000ffff027224 */ /* 0x000fe200078e000e */
[----:B------:R-:W2:Y:S01]  /*f6d0*/  S2R R10, SR_CTAID.Y ;  /* 0x00000000000a7919 */ /* 0x000ea20000002600 */
[----:B------:R-:W-:Y:S01]  /*f6e0*/  ISETP.NE.AND.EX P1, PT, RZ, UR5, PT, P1 ;  /* 0x00000005ff007c0c */ /* 0x000fe2000bf25310 */
[----:B0-----:R-:W-:-:S12]  /*f6f0*/  IMAD.MOV.U32 R3, RZ, RZ, R15 ;  /* 0x000000ffff037224 */ /* 0x001fd800078e000f */
[----:B------:R-:W-:Y:S05]  /*f700*/  @!P1 BRA `(.L_x_309) ;  /* 0x0000000000289947 */ /* 0x000fea0003800000 */
[----:B------:R-:W-:Y:S02]  /*f710*/  ULDC UR6, c[0x0][0x634] ;  /* 0x00018d0000067ab9 */ /* 0x000fe40000000800 */
[----:B------:R-:W-:-:S05]  /*f720*/  IADD3 R7, P1, R14, UR6, RZ ;  /* 0x000000060e077c10 */ /* 0x000fca000ff3e0ff */
[----:B------:R-:W-:-:S04]  /*f730*/  IMAD.X R11, RZ, RZ, R15, P1 ;  /* 0x000000ffff0b7224 */ /* 0x000fc800008e060f */
[----:B------:R-:W-:-:S04]  /*f740*/  IMAD.WIDE.U32 R4, R11, UR4, RZ ;  /* 0x000000040b047c25 */ /* 0x000fc8000f8e00ff */
[----:B------:R-:W-:-:S04]  /*f750*/  IMAD.WIDE.U32 R4, P1, R7, UR5, R4 ;  /* 0x0000000507047c25 */ /* 0x000fc8000f820004 */
[----:B------:R-:W-:-:S04]  /*f760*/  IMAD.WIDE.U32 R6, R7, UR4, RZ ;  /* 0x0000000407067c25 */ /* 0x000fc8000f8e00ff */
[----:B------:R-:W-:Y:S01]  /*f770*/  IMAD.X R3, RZ, RZ, RZ, P1 ;  /* 0x000000ffff037224 */ /* 0x000fe200008e06ff */
[----:B------:R-:W-:Y:S01]  /*f780*/  IADD3 RZ, P1, R7, R4, RZ ;  /* 0x0000000407ff7210 */ /* 0x000fe20007f3e0ff */
[----:B------:R-:W-:-:S04]  /*f790*/  IMAD.MOV.U32 R2, RZ, RZ, R5 ;  /* 0x000000ffff027224 */ /* 0x000fc800078e0005 */
[----:B------:R-:W-:-:S08]  /*f7a0*/  IMAD.WIDE.U32.X R2, R11, UR5, R2, P1 ;  /* 0x000000050b027c25 */ /* 0x000fd000088e0402 */
.L_x_309:
[--C-:B------:R-:W-:Y:S01]  /*f7b0*/  SHF.R.U64 R11, R2, UR7, R3.reuse ;  /* 0x00000007020b7c19 */ /* 0x100fe20008001203 */
[----:B------:R-:W-:Y:S01]  /*f7c0*/  ULDC.64 UR4, c[0x0][0x620] ;  /* 0x0001880000047ab9 */ /* 0x000fe20000000a00 */
[----:B------:R-:W-:Y:S01]  /*f7d0*/  SHF.R.U32.HI R2, RZ, UR7, R3 ;  /* 0x00000007ff027c19 */ /* 0x000fe20008011603 */
[----:B------:R-:W-:Y:S01]  /*f7e0*/  IMAD.MOV.U32 R3, RZ, RZ, R15 ;  /* 0x000000ffff037224 */ /* 0x000fe200078e000f */
[----:B------:R-:W-:Y:S01]  /*f7f0*/  IADD3 R5, P1, RZ, -R11, RZ ;  /* 0x8000000bff057210 */ /* 0x000fe20007f3e0ff */
[----:B------:R-:W0:Y:S01]  /*f800*/  LDC R7, c[0x0][0x144] ;  /* 0x00005100ff077b82 */ /* 0x000e220000000800 */
[----:B-1----:R-:W-:Y:S01]  /*f810*/  I2FP.F32.U32 R6, R12 ;  /* 0x0000000c00067245 */ /* 0x002fe20000201000 */
[----:B------:R-:W-:Y:S01]  /*f820*/  ULDC.64 UR8, c[0x0][0x640] ;  /* 0x0001900000087ab9 */ /* 0x000fe20000000a00 */
[----:B------:R-:W-:Y:S01]  /*f830*/  ULDC UR6, c[0x0][0x608] ;  /* 0x0001820000067ab9 */ /* 0x000fe20000000800 */
[----:B------:R-:W-:Y:S01]  /*f840*/  IMAD.X R2, RZ, RZ, ~R2, P1 ;  /* 0x000000ffff027224 */ /* 0x000fe200008e0e02 */
[----:B------:R-:W-:-:S03]  /*f850*/  ISETP.NE.U32.AND P1, PT, RZ, UR8, PT ;  /* 0x00000008ff007c0c */ /* 0x000fc6000bf25070 */
[----:B------:R-:W-:Y:S01]  /*f860*/  IMAD R4, R2, UR4, RZ ;  /* 0x0000000402047c24 */ /* 0x000fe2000f8e02ff */
[----:B------:R-:W1:Y:S01]  /*f870*/  LDC R15, c[0x0][0x148] ;  /* 0x00005200ff0f7b82 */ /* 0x000e620000000800 */
[----:B------:R-:W-:Y:S01]  /*f880*/  IMAD.MOV.U32 R2, RZ, RZ, R14 ;  /* 0x000000ffff027224 */ /* 0x000fe200078e000e */
[----:B------:R-:W-:-:S03]  /*f890*/  ISETP.NE.AND.EX P1, PT, RZ, UR9, PT, P1 ;  /* 0x00000009ff007c0c */ /* 0x000fc6000bf25310 */
[----:B------:R-:W-:Y:S01]  /*f8a0*/  IMAD.WIDE.U32 R2, R5, UR4, R2 ;  /* 0x0000000405027c25 */ /* 0x000fe2000f8e0002 */
[----:B------:R-:W-:-:S03]  /*f8b0*/  ULDC UR4, c[0x0][0x150] ;  /* 0x0000540000047ab9 */ /* 0x000fc60000000800 */
[----:B------:R-:W-:Y:S01]  /*f8c0*/  FMUL R6, R6, UR4 ;  /* 0x0000000406067c20 */ /* 0x000fe20008400000 */
[----:B------:R-:W-:Y:S01]  /*f8d0*/  IMAD R5, R5, UR5, R4 ;  /* 0x0000000505057c24 */ /* 0x000fe2000f8e0204 */
[----:B------:R-:W-:Y:S01]  /*f8e0*/  ULDC UR4, c[0x0][0x618] ;  /* 0x0001860000047ab9 */ /* 0x000fe20000000800 */
[----:B------:R-:W-:Y:S02]  /*f8f0*/  ULDC UR5, c[0x0][0x154] ;  /* 0x0000550000057ab9 */ /* 0x000fe40000000800 */
[----:B------:R-:W-:Y:S01]  /*f900*/  IMAD.IADD R3, R3, 0x1, R5 ;  /* 0x0000000103037824 */ /* 0x000fe200078e0205 */
[----:B------:R-:W3:Y:S04]  /*f910*/  F2I.U32.TRUNC.NTZ R6, R6 ;  /* 0x0000000600067305 */ /* 0x000ee8000020f000 */
[----:B------:R-:W-:-:S02]  /*f920*/  SHF.R.U64 R13, R2, UR4, R3 ;  /* 0x00000004020d7c19 */ /* 0x000fc40008001203 */
[----:B--2---:R-:W-:-:S05]  /*f930*/  I2FP.F32.U32 R2, R10 ;  /* 0x0000000a00027245 */ /* 0x004fca0000201000 */
[----:B------:R-:W-:Y:S01]  /*f940*/  FMUL R4, R2, UR5 ;  /* 0x0000000502047c20 */ /* 0x000fe20008400000 */
[----:B------:R-:W-:Y:S01]  /*f950*/  SHF.R.U32.HI R2, RZ, UR4, R3 ;  /* 0x00000004ff027c19 */ /* 0x000fe20008011603 */
[----:B------:R-:W-:Y:S02]  /*f960*/  ULDC UR4, c[0x0][0x658] ;  /* 0x0001960000047ab9 */ /* 0x000fe40000000800 */
[----:B------:R2:W4:Y:S01]  /*f970*/  F2I.U32.TRUNC.NTZ R18, R4 ;  /* 0x0000000400127305 */ /* 0x000522000020f000 */
[----:B------:R-:W-:Y:S01]  /*f980*/  SHF.R.U64 R16, R13, UR6, R2 ;  /* 0x000000060d107c19 */ /* 0x000fe20008001202 */
[----:B---3--:R-:W-:Y:S01]  /*f990*/  IMAD.MOV R6, RZ, RZ, -R6 ;  /* 0x000000ffff067224 */ /* 0x008fe200078e0a06 */
[----:B------:R-:W-:-:S03]  /*f9a0*/  SHF.R.U32.HI R3, RZ, UR6, R2 ;  /* 0x00000006ff037c19 */ /* 0x000fc60008011602 */
[----:B0-----:R-:W-:Y:S01]  /*f9b0*/  IMAD R12, R7, R6, R12 ;  /* 0x00000006070c7224 */ /* 0x001fe200078e020c */
[--C-:B------:R-:W-:Y:S02]  /*f9c0*/  SHF.R.U64 R14, R16, UR4, R3.reuse ;  /* 0x00000004100e7c19 */ /* 0x100fe40008001203 */
[----:B------:R-:W-:-:S03]  /*f9d0*/  SHF.R.U32.HI R3, RZ, UR4, R3 ;  /* 0x00000004ff037c19 */ /* 0x000fc60008011603 */
[----:B------:R-:W-:Y:S01]  /*f9e0*/  IMAD.MOV.U32 R2, RZ, RZ, R14 ;  /* 0x000000ffff027224 */ /* 0x000fe200078e000e */
[----:B--2-4-:R-:W-:Y:S06]  /*f9f0*/  @!P1 BRA `(.L_x_310) ;  /* 0x0000000000289947 */ /* 0x014fec0003800000 */
        /* <DEDUP_REMOVED lines=10> */
.L_x_310:
[----:B------:R-:W-:Y:S01]  /*faa0*/  ULDC UR4, c[0x0][0x648] ;  /* 0x0001920000047ab9 */ /* 0x000fe20000000800 */
[----:B------:R-:W-:Y:S01]  /*fab0*/  IMAD.MOV R18, RZ, RZ, -R18 ;  /* 0x000000ffff127224 */ /* 0x000fe200078e0a12 */
[----:B------:R-:W-:Y:S01]  /*fac0*/  SHF.R.U64 R3, R2, UR4, R3 ;  /* 0x0000000402037c19 */ /* 0x000fe20008001203 */
[----:B------:R-:W-:Y:S01]  /*fad0*/  ULDC UR4, c[0x0][0x638] ;  /* 0x00018e0000047ab9 */ /* 0x000fe20000000800 */
[----:B------:R-:W-:Y:S01]  /*fae0*/  LOP3.LUT R2, R16, UR19, RZ, 0xc0, !PT ;  /* 0x0000001310027c12 */ /* 0x000fe2000f8ec0ff */
[----:B-1----:R-:W-:Y:S01]  /*faf0*/  @P2 IMAD R12, R15, R18, R10 ;  /* 0x000000120f0c2224 */ /* 0x002fe200078e020a */
[----:B------:R-:W-:Y:S01]  /*fb00*/  LOP3.LUT R13, R13, UR18, RZ, 0xc0, !PT ;  /* 0x000000120d0d7c12 */ /* 0x000fe2000f8ec0ff */
[----:B------:R-:W-:Y:S01]  /*fb10*/  IMAD.MOV R5, RZ, RZ, -R3 ;  /* 0x000000ffff057224 */ /* 0x000fe200078e0a03 */
[----:B------:R-:W-:Y:S01]  /*fb20*/  ULDC UR5, c[0x0][0x610] ;  /* 0x0001840000057ab9 */ /* 0x000fe20000000800 */
[----:B------:R-:W-:Y:S02]  /*fb30*/  IMAD R3, R3, UR22, R2 ;  /* 0x0000001603037c24 */ /* 0x000fe4000f8e0202 */
[----:B------:R-:W-:Y:S01]  /*fb40*/  IMAD R14, R5, UR4, R14 ;  /* 0x00000004050e7c24 */ /* 0x000fe2000f8e020e */
[----:B------:R-:W-:Y:S01]  /*fb50*/  ULDC UR4, c[0x0][0x600] ;  /* 0x0001800000047ab9 */ /* 0x000fe20000000800 */
[----:B------:R-:W-:-:S02]  /*fb60*/  IMAD R3, R3, UR5, R12 ;  /* 0x0000000503037c24 */ /* 0x000fc4000f8e020c */
[----:B------:R-:W-:Y:S02]  /*fb70*/  IMAD R14, R14, UR4, R13 ;  /* 0x000000040e0e7c24 */ /* 0x000fe4000f8e020d */
[----:B------:R-:W-:-:S03]  /*fb80*/  IMAD.MOV.U32 R2, RZ, RZ, 0x1 ;  /* 0x00000001ff027424 */ /* 0x000fc600078e00ff */
[----:B------:R-:W-:Y:S02]  /*fb90*/  SEL R4, R14, R3, !P2 ;  /* 0x000000030e047207 */ /* 0x000fe40005000000 */
[----:B------:R-:W-:-:S03]  /*fba0*/  SEL R3, R3, R14, !P2 ;  /* 0x0000000e03037207 */ /* 0x000fc60005000000 */
[----:B------:R1:W-:Y:S04]  /*fbb0*/  STL [R1+0x88], R4 ;  /* 0x0000880401007387 */ /* 0x0003e80000100800 */
[----:B------:R1:W-:Y:S04]  /*fbc0*/  STL [R1+0x78], R11 ;  /* 0x0000780b01007387 */ /* 0x0003e80000100800 */
[----:B------:R1:W-:Y:S02]  /*fbd0*/  STL [R1+0x84], R3 ;  /* 0x0000840301007387 */ /* 0x0003e40000100800 */
.L_x_308:
[----:B------:R-:W-:Y:S05]  /*fbe0*/  BSYNC B1 ;  /* 0x0000000000017941 */ /* 0x000fea0003800000 */
.L_x_307:
[----:B------:R-:W-:-:S13]  /*fbf0*/  LOP3.LUT P1, RZ, R2, 0xff, RZ, 0xc0, !PT ;  /* 0x000000ff02ff7812 */ /* 0x000fda000782c0ff */
[----:B------:R-:W-:Y:S05]  /*fc00*/  @P1 BRA `(.L_x_311) ;  /* 0xfffffff4000c1947 */ /* 0x000fea000383ffff */
[----:B------:R-:W-:Y:S05]  /*fc10*/  BSYNC B0 ;  /* 0x0000000000007941 */ /* 0x000fea0003800000 */
.L_x_299:
[----:B------:R-:W-:-:S03]  /*fc20*/  UMOV UR4, 0xffffffff ;  /* 0xffffffff00047882 */ /* 0x000fc60000000000 */
[----:B------:R-:W-:Y:S05]  /*fc30*/  BRA.DIV UR4, `(.L_x_312) ;  /* 0x0000000a04547947 */ /* 0x000fea000b800000 */
[----:B------:R-:W-:-:S13]  /*fc40*/  ELECT P0, URZ, PT ;  /* 0x00000000003f782f */ /* 0x000fda0003800000 */
.L_x_335:
[----:B------:R-:W-:Y:S04]  /*fc50*/  BSSY B0, `(.L_x_313) ;  /* 0x000006b000007945 */ /* 0x000fe80003800000 */
[----:B------:R-:W-:Y:S05]  /*fc60*/  @!P0 BRA `(.L_x_314) ;  /* 0x0000000400a48947 */ /* 0x000fea0003800000 */
[----:B------:R-:W-:-:S04]  /*fc70*/  ULOP3.LUT UR4, UR13, 0x2, URZ, 0xfc, !UPT ;  /* 0x000000020d047892 */ /* 0x000fc8000f8efc3f */
[----:B------:R-:W-:-:S06]  /*fc80*/  UISETP.NE.AND UP0, UPT, UR4, 0x3, UPT ;  /* 0x000000030400788c */ /* 0x000fcc000bf05270 */
[----:B------:R-:W-:-:S13]  /*fc90*/  PLOP3.LUT P0, PT, PT, PT, UP0, 0x80, 0x0 ;  /* 0x000000000000781c */ /* 0x000fda0003f0f008 */
[----:B------:R-:W-:Y:S05]  /*fca0*/  @!P0 BRA `(.L_x_315) ;  /* 0x0000000000048947 */ /* 0x000fea0003800000 */
[----:B------:R-:W-:Y:S01]  /*fcb0*/  BPT.TRAP 0x1 ;  /* 0x000000040000795c */ /* 0x000fe20000300000 */
.L_x_315:
[----:B01----:R-:W0:Y:S01]  /*fcc0*/  S2R R3, SR_CgaCtaId ;  /* 0x0000000000037919 */ /* 0x003e220000008800 */
[----:B------:R-:W-:-:S04]  /*fcd0*/  MOV R2, 0x400 ;  /* 0x0000040000027802 */ /* 0x000fc80000000f00 */
[----:B0-----:R-:W-:Y:S02]  /*fce0*/  LEA R3, R3, R2, 0x18 ;  /* 0x0000000203037211 */ /* 0x001fe400078ec0ff */
[----:B------:R-:W-:-:S03]  /*fcf0*/  SHF.L.U32 R2, R0, 0x1f, RZ ;  /* 0x0000001f00027819 */ /* 0x000fc600000006ff */
[----:B------:R-:W-:-:S04]  /*fd00*/  VIADD R3, R3, 0x58 ;  /* 0x0000005803037836 */ /* 0x000fc80000000000 */
[C---:B------:R-:W-:Y:S02]  /*fd10*/  IMAD R7, R8.reuse, 0x8, R3 ;  /* 0x0000000808077824 */ /* 0x040fe400078e0203 */
[----:B------:R-:W-:Y:S02]  /*fd20*/  VIADD R8, R8, 0x1 ;  /* 0x0000000108087836 */ /* 0x000fe40000000000 */
[----:B------:R-:W0:Y:S03]  /*fd30*/  SYNCS.PHASECHK.TRANS64.TRYWAIT P0, [R7+URZ], R2 ;  /* 0x00000002070075a7 */ /* 0x000e26000800017f */
[----:B------:R-:W-:-:S04]  /*fd40*/  ISETP.NE.AND P1, PT, R8, 0xb, PT ;  /* 0x0000000b0800780c */ /* 0x000fc80003f25270 */
[----:B------:R-:W-:Y:S02]  /*fd50*/  SEL R5, RZ, 0x1, P1 ;  /* 0x00000001ff057807 */ /* 0x000fe40000800000 */
[----:B------:R-:W-:Y:S02]  /*fd60*/  SEL R8, R8, RZ, P1 ;  /* 0x000000ff08087207 */ /* 0x000fe40000800000 */
[----:B------:R-:W-:-:S03]  /*fd70*/  LOP3.LUT R5, R0, R5, RZ, 0x3c, !PT ;  /* 0x0000000500057212 */ /* 0x000fc600078e3cff */
[----:B------:R-:W-:Y:S01]  /*fd80*/  IMAD R9, R8, 0x8, R3 ;  /* 0x0000000808097824 */ /* 0x000fe200078e0203 */
[----:B------:R-:W-:Y:S01]  /*fd90*/  SHF.L.U32 R4, R5, 0x1f, RZ ;  /* 0x0000001f05047819 */ /* 0x000fe200000006ff */
[----:B0-----:R-:W-:Y:S06]  /*fda0*/  @!P0 BRA `(.L_x_316) ;  /* 0x00000008001c8947 */ /* 0x001fec0003800000 */
.L_x_336:
[----:B------:R-:W1:Y:S01]  /*fdb0*/  SYNCS.PHASECHK.TRANS64.TRYWAIT P0, [R9+URZ], R4 ;  /* 0x00000004090075a7 */ /* 0x000e62000800017f */
[----:B------:R-:W-:-:S05]  /*fdc0*/  VIADD R0, R8, 0x1 ;  /* 0x0000000108007836 */ /* 0x000fca0000000000 */
[----:B------:R-:W-:-:S04]  /*fdd0*/  ISETP.NE.AND P1, PT, R0, 0xb, PT ;  /* 0x0000000b0000780c */ /* 0x000fc80003f25270 */
[----:B0-----:R-:W-:Y:S02]  /*fde0*/  SEL R2, RZ, 0x1, P1 ;  /* 0x00000001ff027807 */ /* 0x001fe40000800000 */
[----:B------:R-:W-:Y:S02]  /*fdf0*/  SEL R0, R0, RZ, P1 ;  /* 0x000000ff00007207 */ /* 0x000fe40000800000 */
[----:B------:R-:W-:-:S03]  /*fe00*/  LOP3.LUT R7, R5, R2, RZ, 0x3c, !PT ;  /* 0x0000000205077212 */ /* 0x000fc600078e3cff */
[----:B------:R-:W-:Y:S01]  /*fe10*/  IMAD R6, R0, 0x8, R3 ;  /* 0x0000000800067824 */ /* 0x000fe200078e0203 */
[----:B------:R-:W-:Y:S01]  /*fe20*/  SHF.L.U32 R5, R7, 0x1f, RZ ;  /* 0x0000001f07057819 */ /* 0x000fe200000006ff */
[----:B-1----:R-:W-:Y:S06]  /*fe30*/  @!P0 BRA `(.L_x_317) ;  /* 0x00000008000c8947 */ /* 0x002fec0003800000 */
.L_x_337:
[----:B------:R-:W1:Y:S01]  /*fe40*/  SYNCS.PHASECHK.TRANS64.TRYWAIT P0, [R6+URZ], R5 ;  /* 0x00000005060075a7 */ /* 0x000e62000800017f */
[----:B------:R-:W-:-:S05]  /*fe50*/  VIADD R0, R0, 0x1 ;  /* 0x0000000100007836 */ /* 0x000fca0000000000 */
[----:B------:R-:W-:-:S04]  /*fe60*/  ISETP.NE.AND P1, PT, R0, 0xb, PT ;  /* 0x0000000b0000780c */ /* 0x000fc80003f25270 */
[----:B------:R-:W-:Y:S02]  /*fe70*/  SEL R2, RZ, 0x1, P1 ;  /* 0x00000001ff027807 */ /* 0x000fe40000800000 */
[----:B------:R-:W-:Y:S02]  /*fe80*/  SEL R0, R0, RZ, P1 ;  /* 0x000000ff00007207 */ /* 0x000fe40000800000 */
[----:B------:R-:W-:-:S03]  /*fe90*/  LOP3.LUT R7, R7, R2, RZ, 0x3c, !PT ;  /* 0x0000000207077212 */ /* 0x000fc600078e3cff */
[----:B0-----:R-:W-:Y:S01]  /*fea0*/  IMAD R9, R0, 0x8, R3 ;  /* 0x0000000800097824 */ /* 0x001fe200078e0203 */
[----:B------:R-:W-:Y:S01]  /*feb0*/  SHF.L.U32 R4, R7, 0x1f, RZ ;  /* 0x0000001f07047819 */ /* 0x000fe200000006ff */
[----:B-1----:R-:W-:Y:S06]  /*fec0*/  @!P0 BRA `(.L_x_318) ;  /* 0x0000000400fc8947 */ /* 0x002fec0003800000 */
.L_x_338:
        /* <DEDUP_REMOVED lines=9> */
.L_x_339:
        /* <DEDUP_REMOVED lines=9> */
.L_x_340:
        /* <DEDUP_REMOVED lines=9> */
.L_x_341:
        /* <DEDUP_REMOVED lines=9> */
.L_x_342:
        /* <DEDUP_REMOVED lines=9> */
.L_x_343:
        /* <DEDUP_REMOVED lines=9> */
.L_x_344:
[----:B------:R-:W1:Y:S01]  /*10230*/  SYNCS.PHASECHK.TRANS64.TRYWAIT P0, [R9+URZ], R4 ;  /* 0x00000004090075a7 */ /* 0x000e62000800017f */
[----:B------:R-:W-:-:S05]  /*10240*/  VIADD R0, R0, 0x1 ;  /* 0x0000000100007836 */ /* 0x000fca0000000000 */
[----:B------:R-:W-:-:S04]  /*10250*/  ISETP.NE.AND P1, PT, R0, 0xb, PT ;  /* 0x0000000b0000780c */ /* 0x000fc80003f25270 */
[----:B------:R-:W-:Y:S02]  /*10260*/  SEL R2, RZ, 0x1, P1 ;  /* 0x00000001ff027807 */ /* 0x000fe40000800000 */
[----:B------:R-:W-:Y:S02]  /*10270*/  SEL R0, R0, RZ, P1 ;  /* 0x000000ff00007207 */ /* 0x000fe40000800000 */
[----:B------:R-:W-:Y:S01]  /*10280*/  LOP3.LUT R2, R7, R2, RZ, 0x3c, !PT ;  /* 0x0000000207027212 */ /* 0x000fe200078e3cff */
[----:B-1----:R-:W-:Y:S06]  /*10290*/  @!P0 BRA `(.L_x_325) ;  /* 0x0000000400948947 */ /* 0x002fec0003800000 */
.L_x_345:
[----:B------:R-:W-:Y:S01]  /*102a0*/  IMAD R3, R0, 0x8, R3 ;  /* 0x0000000800037824 */ /* 0x000fe200078e0203 */
[----:B------:R-:W-:-:S07]  /*102b0*/  SHF.L.U32 R0, R2, 0x1f, RZ ;  /* 0x0000001f02007819 */ /* 0x000fce00000006ff */
.L_x_326:
[----:B--2---:R2:W3:Y:S02]  /*102c0*/  SYNCS.PHASECHK.TRANS64.TRYWAIT P0, [R3+URZ], R0 ;  /* 0x00000000030075a7 */ /* 0x0044e4000800017f */
[----:B---3--:R-:W-:Y:S05]  /*102d0*/  @!P0 NANOSLEEP.SYNCS 0x989680 ;  /* 0x009896800000895d */ /* 0x008fea0003900000 */
[----:B------:R-:W3:Y:S02]  /*102e0*/  @!P0 SYNCS.PHASECHK.TRANS64 P0, [R3+URZ], R0 ;  /* 0x00000000030085a7 */ /* 0x000ee4000800007f */
[----:B---3--:R-:W-:Y:S05]  /*102f0*/  @!P0 BRA `(.L_x_326) ;  /* 0xfffffffc00f08947 */ /* 0x008fea000383ffff */
.L_x_314:
[----:B------:R-:W-:Y:S05]  /*10300*/  BSYNC B0 ;  /* 0x0000000000007941 */ /* 0x000fea0003800000 */
.L_x_313:
[----:B------:R-:W-:Y:S05]  /*10310*/  EXIT ;  /* 0x000000000000794d */ /* 0x000fea0003800000 */
.L_x_16:
[----:B---3--:R-:W-:-:S04]  /*10320*/  IMAD.U32 R3, RZ, RZ, UR17 ;  /* 0x00000011ff037e24 */ /* 0x008fc8000f8e00ff */
[----:B------:R3:W4:Y:S03]  /*10330*/  SYNCS.PHASECHK.TRANS64.TRYWAIT P0, [R3+URZ+-0x8], R0 ;  /* 0xfffff800030075a7 */ /* 0x000726000800017f */
[----:B----4-:R-:W-:Y:S05]  /*10340*/  @!P0 NANOSLEEP.SYNCS 0x989680 ;  /* 0x009896800000895d */ /* 0x010fea0003900000 */
[----:B------:R-:W4:Y:S02]  /*10350*/  @!P0 SYNCS.PHASECHK.TRANS64 P0, [R3+URZ+-0x8], R0 ;  /* 0xfffff800030085a7 */ /* 0x000f24000800007f */
[----:B----4-:R-:W-:Y:S05]  /*10360*/  @!P0 BRA `(.L_x_16) ;  /* 0xfffffffc00ec8947 */ /* 0x010fea000383ffff */
[----:B------:R-:W-:Y:S05]  /*10370*/  BRA `(.L_x_327) ;  /* 0xffffff1000d07947 */ /* 0x000fea000383ffff */
.L_x_21:
[----:B-1----:R-:W-:-:S04]  /*10380*/  IMAD.U32 R3, RZ, RZ, UR6 ;  /* 0x00000006ff037e24 */ /* 0x002fc8000f8e00ff */
[----:B------:R1:W2:Y:S03]  /*10390*/  SYNCS.PHASECHK.TRANS64.TRYWAIT P0, [R3+URZ], R0 ;  /* 0x00000000030075a7 */ /* 0x0002a6000800017f */
[----:B--2---:R-:W-:Y:S05]  /*103a0*/  @!P0 NANOSLEEP.SYNCS 0x989680 ;  /* 0x009896800000895d */ /* 0x004fea0003900000 */
[----:B------:R-:W2:Y:S02]  /*103b0*/  @!P0 SYNCS.PHASECHK.TRANS64 P0, [R3+URZ], R0 ;  /* 0x00000000030085a7 */ /* 0x000ea4000800007f */
[----:B--2---:R-:W-:Y:S05]  /*103c0*/  @!P0 BRA `(.L_x_21) ;  /* 0xfffffffc00ec8947 */ /* 0x004fea000383ffff */
[----:B------:R-:W-:Y:S05]  /*103d0*/  BRA `(.L_x_20) ;  /* 0xffffff1c003c7947 */ /* 0x000fea000383ffff */
.L_x_27:
[----:B-----5:R1:W-:Y:S02]  /*103e0*/  STL [R1+0x9c], R0 ;  /* 0x00009c0001007387 */ /* 0x0203e40000100800 */
[----:B-1----:R-:W-:-:S04]  /*103f0*/  IMAD.U32 R0, RZ, RZ, UR9 ;  /* 0x00000009ff007e24 */ /* 0x002fc8000f8e00ff */
[----:B------:R1:W3:Y:S03]  /*10400*/  SYNCS.PHASECHK.TRANS64.TRYWAIT P0, [R0+URZ], R229 ;  /* 0x000000e5000075a7 */ /* 0x0002e6000800017f */
[----:B---3--:R-:W-:Y:S05]  /*10410*/  @!P0 NANOSLEEP.SYNCS 0x989680 ;  /* 0x009896800000895d */ /* 0x008fea0003900000 */
[----:B------:R1:W3:Y:S02]  /*10420*/  @!P0 SYNCS.PHASECHK.TRANS64 P0, [R0+URZ], R229 ;  /* 0x000000e5000085a7 */ /* 0x0002e4000800007f */
[----:B-1----:R1:W5:Y:S02]  /*10430*/  LDL.LU R0, [R1+0x9c] ;  /* 0x00009c0001007983 */ /* 0x0023640000300800 */
[----:B-1-3--:R-:W-:Y:S05]  /*10440*/  @!P0 BRA `(.L_x_27) ;  /* 0xfffffffc00e48947 */ /* 0x00afea000383ffff */
[----:B------:R-:W-:Y:S05]  /*10450*/  BRA `(.L_x_26) ;  /* 0xffffff2c00a47947 */ /* 0x000fea000383ffff */
.L_x_35:
[----:B---3--:R-:W-:-:S04]  /*10460*/  IMAD.U32 R25, RZ, RZ, UR17 ;  /* 0x00000011ff197e24 */ /* 0x008fc8000f8e00ff */
[----:B------:R3:W4:Y:S03]  /*10470*/  SYNCS.PHASECHK.TRANS64.TRYWAIT P0, [R25+URZ+0x8], R24 ;  /* 0x00000818190075a7 */ /* 0x000726000800017f */
[----:B----4-:R-:W-:Y:S05]  /*10480*/  @!P0 NANOSLEEP.SYNCS 0x989680 ;  /* 0x009896800000895d */ /* 0x010fea0003900000 */
[----:B------:R-:W4:Y:S02]  /*10490*/  @!P0 SYNCS.PHASECHK.TRANS64 P0, [R25+URZ+0x8], R24 ;  /* 0x00000818190085a7 */ /* 0x000f24000800007f */
[----:B----4-:R-:W-:Y:S05]  /*104a0*/  @!P0 BRA `(.L_x_35) ;  /* 0xfffffffc00ec8947 */ /* 0x010fea000383ffff */
[----:B------:R-:W-:Y:S05]  /*104b0*/  BRA `(.L_x_328) ;  /* 0xffffff50007c7947 */ /* 0x000fea000383ffff */
.L_x_300:
[----:B------:R-:W-:Y:S01]  /*104c0*/  BSSY B1, `(.L_x_329) ;  /* 0x0000006000017945 */ /* 0x000fe20003800000 */
[----:B------:R-:W-:-:S07]  /*104d0*/  IMAD.MOV.U32 R2, RZ, RZ, -0x1 ;  /* 0xffffffffff027424 */ /* 0x000fce00078e00ff */
[----:B------:R-:W-:Y:S05]  /*104e0*/  WARPSYNC.COLLECTIVE R2, `(.L_x_330) ;  /* 0x00000000020c7348 */ /* 0x000fea0003c00000 */
[----:B------:R-:W-:Y:S02]  /*104f0*/  ELECT P1, UR62, PT ;  /* 0x00000000003e782f */ /* 0x000fe40003820000 */
[----:B------:R-:W-:Y:S01]  /*10500*/  MOV R2, UR62 ;  /* 0x0000003e00027c02 */ /* 0x000fe20008000f00 */
[----:B------:R-:W-:Y:S10]  /*10510*/  ENDCOLLECTIVE ;  /* 0x000000000000791b */ /* 0x000ff40003800000 */
.L_x_330:
[----:B------:R-:W-:Y:S05]  /*10520*/  BSYNC B1 ;  /* 0x0000000000017941 */ /* 0x000fea0003800000 */
.L_x_329:
[----:B------:R-:W-:Y:S05]  /*10530*/  BRA `(.L_x_331) ;  /* 0xffffffe800cc7947 */ /* 0x000fea000383ffff */
.L_x_303:
[----:B-1----:R1:W2:Y:S02]  /*10540*/  SYNCS.PHASECHK.TRANS64.TRYWAIT P1, [R11+URZ+0x58], R4 ;  /* 0x000058040b0075a7 */ /* 0x0022a4000802017f */
[----:B--2---:R-:W-:Y:S05]  /*10550*/  @!P1 NANOSLEEP.SYNCS 0x989680 ;  /* 0x009896800000995d */ /* 0x004fea0003900000 */
[----:B------:R-:W2:Y:S02]  /*10560*/  @!P1 SYNCS.PHASECHK.TRANS64 P1, [R11+URZ+0x58], R4 ;  /* 0x000058040b0095a7 */ /* 0x000ea4000802007f */
[----:B--2---:R-:W-:Y:S05]  /*10570*/  @!P1 BRA `(.L_x_303) ;  /* 0xfffffffc00f09947 */ /* 0x004fea000383ffff */
[----:B------:R-:W-:Y:S05]  /*10580*/  BRA `(.L_x_332) ;  /* 0xffffffec00087947 */ /* 0x000fea000383ffff */
.L_x_312:
[----:B------:R-:W-:Y:S01]  /*10590*/  BSSY B0, `(.L_x_333) ;  /* 0x0000006000007945 */ /* 0x000fe20003800000 */
[----:B------:R-:W-:-:S07]  /*105a0*/  IMAD.MOV.U32 R2, RZ, RZ, -0x1 ;  /* 0xffffffffff027424 */ /* 0x000fce00078e00ff */
[----:B01----:R-:W-:Y:S05]  /*105b0*/  WARPSYNC.COLLECTIVE R2, `(.L_x_334) ;  /* 0x00000000020c7348 */ /* 0x003fea0003c00000 */
[----:B------:R-:W-:Y:S02]  /*105c0*/  ELECT P1, UR62, PT ;  /* 0x00000000003e782f */ /* 0x000fe40003820000 */
[----:B------:R-:W-:Y:S01]  /*105d0*/  MOV R2, UR62 ;  /* 0x0000003e00027c02 */ /* 0x000fe20008000f00 */
[----:B01----:R-:W-:Y:S10]  /*105e0*/  ENDCOLLECTIVE ;  /* 0x000000000000791b */ /* 0x003ff40003800000 */
.L_x_334:
[----:B------:R-:W-:Y:S05]  /*105f0*/  BSYNC B0 ;  /* 0x0000000000007941 */ /* 0x000fea0003800000 */
.L_x_333:
[----:B------:R-:W-:Y:S01]  /*10600*/  PLOP3.LUT P0, PT, P1, PT, PT, 0x80, 0x0 ;  /* 0x000000000000781c */ /* 0x000fe20000f0f070 */
[----:B------:R-:W-:-:S12]  /*10610*/  BRA `(.L_x_335) ;  /* 0xfffffff4008c7947 */ /* 0x000fd8000383ffff */
.L_x_316:
[----:B0-----:R0:W1:Y:S02]  /*10620*/  SYNCS.PHASECHK.TRANS64.TRYWAIT P0, [R7+URZ], R2 ;  /* 0x00000002070075a7 */ /* 0x001064000800017f */
[----:B-1----:R-:W-:Y:S05]  /*10630*/  @!P0 NANOSLEEP.SYNCS 0x989680 ;  /* 0x009896800000895d */ /* 0x002fea0003900000 */
[----:B------:R-:W1:Y:S02]  /*10640*/  @!P0 SYNCS.PHASECHK.TRANS64 P0, [R7+URZ], R2 ;  /* 0x00000002070085a7 */ /* 0x000e64000800007f */
[----:B-1----:R-:W-:Y:S05]  /*10650*/  @!P0 BRA `(.L_x_316) ;  /* 0xfffffffc00f08947 */ /* 0x002fea000383ffff */
[----:B------:R-:W-:Y:S05]  /*10660*/  BRA `(.L_x_336) ;  /* 0xfffffff400d07947 */ /* 0x000fea000383ffff */
.L_x_317:
[----:B0-----:R0:W1:Y:S02]  /*10670*/  SYNCS.PHASECHK.TRANS64.TRYWAIT P0, [R9+URZ], R4 ;  /* 0x00000004090075a7 */ /* 0x001064000800017f */
[----:B-1----:R-:W-:Y:S05]  /*10680*/  @!P0 NANOSLEEP.SYNCS 0x989680 ;  /* 0x009896800000895d */ /* 0x002fea0003900000 */
[----:B------:R-:W1:Y:S02]  /*10690*/  @!P0 SYNCS.PHASECHK.TRANS64 P0, [R9+URZ], R4 ;  /* 0x00000004090085a7 */ /* 0x000e64000800007f */
[----:B-1----:R-:W-:Y:S05]  /*106a0*/  @!P0 BRA `(.L_x_317) ;  /* 0xfffffffc00f08947 */ /* 0x002fea000383ffff */
[----:B------:R-:W-:Y:S05]  /*106b0*/  BRA `(.L_x_337) ;  /* 0xfffffff400e07947 */ /* 0x000fea000383ffff */
.L_x_318:
[----:B0-----:R0:W1:Y:S02]  /*106c0*/  SYNCS.PHASECHK.TRANS64.TRYWAIT P0, [R6+URZ], R5 ;  /* 0x00000005060075a7 */ /* 0x001064000800017f */
[----:B-1----:R-:W-:Y:S05]  /*106d0*/  @!P0 NANOSLEEP.SYNCS 0x989680 ;  /* 0x009896800000895d */ /* 0x002fea0003900000 */
[----:B------:R-:W1:Y:S02]  /*106e0*/  @!P0 SYNCS.PHASECHK.TRANS64 P0, [R6+URZ], R5 ;  /* 0x00000005060085a7 */ /* 0x000e64000800007f */
[----:B-1----:R-:W-:Y:S05]  /*106f0*/  @!P0 BRA `(.L_x_318) ;  /* 0xfffffffc00f08947 */ /* 0x002fea000383ffff */
[----:B------:R-:W-:Y:S05]  /*10700*/  BRA `(.L_x_338) ;  /* 0xfffffff400f07947 */ /* 0x000fea000383ffff */
.L_x_319:
[----:B0-----:R0:W1:Y:S02]  /*10710*/  SYNCS.PHASECHK.TRANS64.TRYWAIT P0, [R9+URZ], R4 ;  /* 0x00000004090075a7 */ /* 0x001064000800017f */
[----:B-1----:R-:W-:Y:S05]  /*10720*/  @!P0 NANOSLEEP.SYNCS 0x989680 ;  /* 0x009896800000895d */ /* 0x002fea0003900000 */
[----:B------:R-:W1:Y:S02]  /*10730*/  @!P0 SYNCS.PHASECHK.TRANS64 P0, [R9+URZ], R4 ;  /* 0x00000004090085a7 */ /* 0x000e64000800007f */
[----:B-1----:R-:W-:Y:S05]  /*10740*/  @!P0 BRA `(.L_x_319) ;  /* 0xfffffffc00f08947 */ /* 0x002fea000383ffff */
[----:B------:R-:W-:Y:S05]  /*10750*/  BRA `(.L_x_339) ;  /* 0xfffffff800007947 */ /* 0x000fea000383ffff */
.L_x_320:
[----:B0-----:R0:W1:Y:S02]  /*10760*/  SYNCS.PHASECHK.TRANS64.TRYWAIT P0, [R6+URZ], R5 ;  /* 0x00000005060075a7 */ /* 0x001064000800017f */
[----:B-1----:R-:W-:Y:S05]  /*10770*/  @!P0 NANOSLEEP.SYNCS 0x989680 ;  /* 0x009896800000895d */ /* 0x002fea0003900000 */
[----:B------:R-:W1:Y:S02]  /*10780*/  @!P0 SYNCS.PHASECHK.TRANS64 P0, [R6+URZ], R5 ;  /* 0x00000005060085a7 */ /* 0x000e64000800007f */
[----:B-1----:R-:W-:Y:S05]  /*10790*/  @!P0 BRA `(.L_x_320) ;  /* 0xfffffffc00f08947 */ /* 0x002fea000383ffff */
[----:B------:R-:W-:Y:S05]  /*107a0*/  BRA `(.L_x_340) ;  /* 0xfffffff800107947 */ /* 0x000fea000383ffff */
.L_x_321:
[----:B0-----:R0:W1:Y:S02]  /*107b0*/  SYNCS.PHASECHK.TRANS64.TRYWAIT P0, [R9+URZ], R4 ;  /* 0x00000004090075a7 */ /* 0x001064000800017f */
[----:B-1----:R-:W-:Y:S05]  /*107c0*/  @!P0 NANOSLEEP.SYNCS 0x989680 ;  /* 0x009896800000895d */ /* 0x002fea0003900000 */
[----:B------:R-:W1:Y:S02]  /*107d0*/  @!P0 SYNCS.PHASECHK.TRANS64 P0, [R9+URZ], R4 ;  /* 0x00000004090085a7 */ /* 0x000e64000800007f */
[----:B-1----:R-:W-:Y:S05]  /*107e0*/  @!P0 BRA `(.L_x_321) ;  /* 0xfffffffc00f08947 */ /* 0x002fea000383ffff */
[----:B------:R-:W-:Y:S05]  /*107f0*/  BRA `(.L_x_341) ;  /* 0xfffffff800207947 */ /* 0x000fea000383ffff */
.L_x_322:
[----:B0-----:R0:W1:Y:S02]  /*10800*/  SYNCS.PHASECHK.TRANS64.TRYWAIT P0, [R6+URZ], R5 ;  /* 0x00000005060075a7 */ /* 0x001064000800017f */
[----:B-1----:R-:W-:Y:S05]  /*10810*/  @!P0 NANOSLEEP.SYNCS 0x989680 ;  /* 0x009896800000895d */ /* 0x002fea0003900000 */
[----:B------:R-:W1:Y:S02]  /*10820*/  @!P0 SYNCS.PHASECHK.TRANS64 P0, [R6+URZ], R5 ;  /* 0x00000005060085a7 */ /* 0x000e64000800007f */
[----:B-1----:R-:W-:Y:S05]  /*10830*/  @!P0 BRA `(.L_x_322) ;  /* 0xfffffffc00f08947 */ /* 0x002fea000383ffff */
[----:B------:R-:W-:Y:S05]  /*10840*/  BRA `(.L_x_342) ;  /* 0xfffffff800307947 */ /* 0x000fea000383ffff */
.L_x_323:
[----:B0-----:R0:W1:Y:S02]  /*10850*/  SYNCS.PHASECHK.TRANS64.TRYWAIT P0, [R9+URZ], R4 ;  /* 0x00000004090075a7 */ /* 0x001064000800017f */
[----:B-1----:R-:W-:Y:S05]  /*10860*/  @!P0 NANOSLEEP.SYNCS 0x989680 ;  /* 0x009896800000895d */ /* 0x002fea0003900000 */
[----:B------:R-:W1:Y:S02]  /*10870*/  @!P0 SYNCS.PHASECHK.TRANS64 P0, [R9+URZ], R4 ;  /* 0x00000004090085a7 */ /* 0x000e64000800007f */
[----:B-1----:R-:W-:Y:S05]  /*10880*/  @!P0 BRA `(.L_x_323) ;  /* 0xfffffffc00f08947 */ /* 0x002fea000383ffff */
[----:B------:R-:W-:Y:S05]  /*10890*/  BRA `(.L_x_343) ;  /* 0xfffffff800407947 */ /* 0x000fea000383ffff */
.L_x_324:
[----:B0-----:R0:W1:Y:S02]  /*108a0*/  SYNCS.PHASECHK.TRANS64.TRYWAIT P0, [R6+URZ], R5 ;  /* 0x00000005060075a7 */ /* 0x001064000800017f */
[----:B-1----:R-:W-:Y:S05]  /*108b0*/  @!P0 NANOSLEEP.SYNCS 0x989680 ;  /* 0x009896800000895d */ /* 0x002fea0003900000 */
[----:B------:R-:W1:Y:S02]  /*108c0*/  @!P0 SYNCS.PHASECHK.TRANS64 P0, [R6+URZ], R5 ;  /* 0x00000005060085a7 */ /* 0x000e64000800007f */
[----:B-1----:R-:W-:Y:S05]  /*108d0*/  @!P0 BRA `(.L_x_324) ;  /* 0xfffffffc00f08947 */ /* 0x002fea000383ffff */
[----:B------:R-:W-:Y:S05]  /*108e0*/  BRA `(.L_x_344) ;  /* 0xfffffff800507947 */ /* 0x000fea000383ffff */
.L_x_325:
[----:B-1----:R1:W2:Y:S02]  /*108f0*/  SYNCS.PHASECHK.TRANS64.TRYWAIT P0, [R9+URZ], R4 ;  /* 0x00000004090075a7 */ /* 0x0022a4000800017f */
[----:B--2---:R-:W-:Y:S05]  /*10900*/  @!P0 NANOSLEEP.SYNCS 0x989680 ;  /* 0x009896800000895d */ /* 0x004fea0003900000 */
[----:B------:R-:W2:Y:S02]  /*10910*/  @!P0 SYNCS.PHASECHK.TRANS64 P0, [R9+URZ], R4 ;  /* 0x00000004090085a7 */ /* 0x000ea4000800007f */
[----:B--2---:R-:W-:Y:S05]  /*10920*/  @!P0 BRA `(.L_x_325) ;  /* 0xfffffffc00f08947 */ /* 0x004fea000383ffff */
[----:B------:R-:W-:Y:S05]  /*10930*/  BRA `(.L_x_345) ;  /* 0xfffffff800587947 */ /* 0x000fea000383ffff */
.L_x_346:
[----:B------:R-:W-:-:S00]  /*10940*/  BRA `(.L_x_346) ;  /* 0xfffffffc00fc7947 */ /* 0x000fc0000383ffff */
[----:B------:R-:W-:-:S00]  /*10950*/  NOP ;  /* 0x0000000000007918 */ /* 0x000fc00000000000 */
        /* <DEDUP_REMOVED lines=10> */
.L_x_347:


//--------------------- .nv.shared._ZN7cutlass13device_kernelINS_4gemm6kernel13GemmUniversalIN4cute5tupleIJiiiiEEENS1_10collective13CollectiveMmaINS1_37MainloopSm90TmaGmmaWarpSpecializedFP8ILi11ENS5_IJNS4_1CILi1EEESB_SB_EEENS1_32KernelTmaWarpSpecializedPingpongEEENS5_IJNSA_ILi64EEENSA_ILi256EEESF_EEENS_12float_e4m3_tENS5_IJlSB_lEEESI_SJ_NS4_8TiledMMAINS4_8MMA_AtomIJNS4_4SM904GMMA31MMA_64x256x32_F32E4M3E4M3_SS_TNILNSN_7ScaleInE1ELSP_1EEEEEENS4_6LayoutISC_NS5_IJNSA_ILi0EEEST_ST_EEEEENS5_IJNS4_10UnderscoreESW_SW_EEEEENS4_13SM90_TMA_LOADENS4_14ComposedLayoutINS4_7SwizzleILi2ELi4ELi3EEENS4_18smem_ptr_flag_bitsILi8EEENSS_INS5_IJNSA_ILi8EEESF_EEENS5_IJSF_SB_EEEEEEEvNS4_8identityESZ_S19_vS1A_EENS_8epilogue10collective6detail29Sm90TmaWarpSpecializedAdapterINS1D_15DefaultEpilogueISI_SJ_SJ_NS1C_6thread17LinearCombinationISI_Li1EffLNS1H_9ScaleType4KindE0ELNS_15FloatRoundStyleE2ESI_EENS1_15EpilogueDefaultEEEEEvvEEEEvNT_6ParamsE --------------------------
	.section	.nv.shared._ZN7cutlass13device_kernelINS_4gemm6kernel13GemmUniversalIN4cute5tupleIJiiiiEEENS1_10collective13CollectiveMmaINS1_37MainloopSm90TmaGmmaWarpSpecializedFP8ILi11ENS5_IJNS4_1CILi1EEESB_SB_EEENS1_32KernelTmaWarpSpecializedPingpongEEENS5_IJNSA_ILi64EEENSA_ILi256EEESF_EEENS_12float_e4m3_tENS5_IJlSB_lEEESI_SJ_NS4_8TiledMMAINS4_8MMA_AtomIJNS4_4SM904GMMA31MMA_64x256x32_F32E4M3E4M3_SS_TNILNSN_7ScaleInE1ELSP_1EEEEEENS4_6LayoutISC_NS5_IJNSA_ILi0EEEST_ST_EEEEENS5_IJNS4_10UnderscoreESW_SW_EEEEENS4_13SM90_TMA_LOADENS4_14ComposedLayoutINS4_7SwizzleILi2ELi4ELi3EEENS4_18smem_ptr_flag_bitsILi8EEENSS_INS5_IJNSA_ILi8EEESF_EEENS5_IJSF_SB_EEEEEEEvNS4_8identityESZ_S19_vS1A_EENS_8epilogue10collective6detail29Sm90TmaWarpSpecializedAdapterINS1D_15DefaultEpilogueISI_SJ_SJ_NS1C_6thread17LinearCombinationISI_Li1EffLNS1H_9ScaleType4KindE0ELNS_15FloatRoundStyleE2ESI_EENS1_15EpilogueDefaultEEEEEvvEEEEvNT_6ParamsE,"aw",@nobits
	.sectionflags	@""
	.align	16
	.zero		1024


//--------------------- .nv.shared.reserved.0     --------------------------
	.section	.nv.shared.reserved.0,"aw",@nobits
	.weak		__nv_reservedSMEM_offset_0_alias
	.size		__nv_reservedSMEM_offset_0_alias, 0, 0
	.other		__nv_reservedSMEM_offset_0_alias,@"STO_CUDA_RESERVED_SHARED STV_DEFAULT"
__nv_reservedSMEM_offset_0_alias:
	.zero		0


//--------------------- .nv.global                --------------------------
	.section	.nv.global,"aw",@nobits
.nv.global:
	.type		_ZN40_INTERNAL_a66756c6_4_k_cu_c8c49956_165524cute1_E,@object
	.size		_ZN40_INTERNAL_a66756c6_4_k_cu_c8c49956_165524cute1_E,(_ZN40_INTERNAL_a66756c6_4_k_cu_c8c49956_165524cuda3std3__45__cpo6cbeginE - _ZN40_INTERNAL_a66756c6_4_k_cu_c8c49956_165524cute1_E)
_ZN40_INTERNAL_a66756c6_4_k_cu_c8c49956_165524cute1_E:
	.zero		1
	.type		_ZN40_INTERNAL_a66756c6_4_k_cu_c8c49956_165524cuda3std3__45__cpo6cbeginE,@object
	.size		_ZN40_INTERNAL_a66756c6_4_k_cu_c8c49956_165524cuda3std3__45__cpo6cbeginE,(_ZN40_INTERNAL_a66756c6_4_k_cu_c8c49956_165524cuda3std3__48in_placeE - _ZN40_INTERNAL_a66756c6_4_k_cu_c8c49956_165524cuda3std3__45__cpo6cbeginE)
_ZN40_INTERNAL_a66756c6_4_k_cu_c8c49956_165524cuda3std3__45__cpo6cbeginE:
	.zero		1
	.type		_ZN40_INTERNAL_a66756c6_4_k_cu_c8c49956_165524cuda3std3__48in_placeE,@object
	.size		_ZN40_INTERNAL_a66756c6_4_k_cu_c8c49956_165524cuda3std3__48in_placeE,(_ZN40_INTERNAL_a66756c6_4_k_cu_c8c49956_165524cuda3std6ranges3__45__cpo9iter_moveE - _ZN40_INTERNAL_a66756c6_4_k_cu_c8c49956_165524cuda3std3__48in_placeE)
_ZN40_INTERNAL_a66756c6_4_k_cu_c8c49956_165524cuda3std3__48in_placeE:
	.zero		1
	.type		_ZN40_INTERNAL_a66756c6_4_k_cu_c8c49956_165524cuda3std6ranges3__45__cpo9iter_moveE,@object
	.size		_ZN40_INTERNAL_a66756c6_4_k_cu_c8c49956_165524cuda3std6ranges3__45__cpo9iter_moveE,(_ZN40_INTERNAL_a66756c6_4_k_cu_c8c49956_165524cuda3std3__45__cpo5beginE - _ZN40_INTERNAL_a66756c6_4_k_cu_c8c49956_165524cuda3std6ranges3__45__cpo9iter_moveE)
_ZN40_INTERNAL_a66756c6_4_k_cu_c8c49956_165524cuda3std6ranges3__45__cpo9iter_moveE:
	.zero		1
	.type		_ZN40_INTERNAL_a66756c6_4_k_cu_c8c49956_165524cuda3std3__45__cpo5beginE,@object
	.size		_ZN40_INTERNAL_a66756c6_4_k_cu_c8c49956_165524cuda3std3__45__cpo5beginE,(_ZN40_INTERNAL_a66756c6_4_k_cu_c8c49956_165524cuda3std3__442_GLOBAL__N__a66756c6_4_k_cu_c8c49956_165526ignoreE - _ZN40_INTERNAL_a66756c6_4_k_cu_c8c49956_165524cuda3std3__45__cpo5beginE)
_ZN40_INTERNAL_a66756c6_4_k_cu_c8c49956_165524cuda3std3__45__cpo5beginE:
	.zero		1
	.type		_ZN40_INTERNAL_a66756c6_4_k_cu_c8c49956_165524cuda3std3__442_GLOBAL__N__a66756c6_4_k_cu_c8c49956_165526ignoreE,@object
	.size		_ZN40_INTERNAL_a66756c6_4_k_cu_c8c49956_165524cuda3std3__442_GLOBAL__N__a66756c6_4_k_cu_c8c49956_165526ignoreE,(_ZN40_INTERNAL_a66756c6_4_k_cu_c8c49956_165524cute7productE - _ZN40_INTERNAL_a66756c6_4_k_cu_c8c49956_165524cuda3std3__442_GLOBAL__N__a66756c6_4_k_cu_c8c49956_165526ignoreE)
_ZN40_INTERNAL_a66756c6_4_k_cu_c8c49956_165524cuda3std3__442_GLOBAL__N__a66756c6_4_k_cu_c8c49956_165526ignoreE:
	.zero		1
	.type		_ZN40_INTERNAL_a66756c6_4_k_cu_c8c49956_165524cute7productE,@object
	.size		_ZN40_INTERNAL_a66756c6_4_k_cu_c8c49956_165524cute7productE,(_ZN40_INTERNAL_a66756c6_4_k_cu_c8c49956_165524cuda3std3__45__cpo3endE - _ZN40_INTERNAL_a66756c6_4_k_cu_c8c49956_165524cute7productE)
_ZN40_INTERNAL_a66756c6_4_k_cu_c8c49956_165524cute7productE:
	.zero		1
	.type		_ZN40_INTERNAL_a66756c6_4_k_cu_c8c49956_165524cuda3std3__45__cpo3endE,@object
	.size		_ZN40_INTERNAL_a66756c6_4_k_cu_c8c49956_165524cuda3std3__45__cpo3endE,(_ZN40_INTERNAL_a66756c6_4_k_cu_c8c49956_165524cuda3std3__419piecewise_constructE - _ZN40_INTERNAL_a66756c6_4_k_cu_c8c49956_165524cuda3std3__45__cpo3endE)
_ZN40_INTERNAL_a66756c6_4_k_cu_c8c49956_165524cuda3std3__45__cpo3endE:
	.zero		1
	.type		_ZN40_INTERNAL_a66756c6_4_k_cu_c8c49956_165524cuda3std3__419piecewise_constructE,@object
	.size		_ZN40_INTERNAL_a66756c6_4_k_cu_c8c49956_165524cuda3std3__419piecewise_constructE,(_ZN40_INTERNAL_a66756c6_4_k_cu_c8c49956_165524cuda3std3__45__cpo4cendE - _ZN40_INTERNAL_a66756c6_4_k_cu_c8c49956_165524cuda3std3__419piecewise_constructE)
_ZN40_INTERNAL_a66756c6_4_k_cu_c8c49956_165524cuda3std3__419piecewise_constructE:
	.zero		1
	.type		_ZN40_INTERNAL_a66756c6_4_k_cu_c8c49956_165524cuda3std3__45__cpo4cendE,@object
	.size		_ZN40_INTERNAL_a66756c6_4_k_cu_c8c49956_165524cuda3std3__45__cpo4cendE,(_ZN40_INTERNAL_a66756c6_4_k_cu_c8c49956_165524cuda3std6ranges3__45__cpo4swapE - _ZN40_INTERNAL_a66756c6_4_k_cu_c8c49956_165524cuda3std3__45__cpo4cendE)
_ZN40_INTERNAL_a66756c6_4_k_cu_c8c49956_165524cuda3std3__45__cpo4cendE:
	.zero		1
	.type		_ZN40_INTERNAL_a66756c6_4_k_cu_c8c49956_165524cuda3std6ranges3__45__cpo4swapE,@object
	.size		_ZN40_INTERNAL_a66756c6_4_k_cu_c8c49956_165524cuda3std6ranges3__45__cpo4swapE,(.L_7 - _ZN40_INTERNAL_a66756c6_4_k_cu_c8c49956_165524cuda3std6ranges3__45__cpo4swapE)
_ZN40_INTERNAL_a66756c6_4_k_cu_c8c49956_165524cuda3std6ranges3__45__cpo4swapE:
	.zero		1
.L_7:


//--------------------- .nv.constant0._ZN7cutlass13device_kernelINS_4gemm6kernel13GemmUniversalIN4cute5tupleIJiiiiEEENS1_10collective13CollectiveMmaINS1_37MainloopSm90TmaGmmaWarpSpecializedFP8ILi11ENS5_IJNS4_1CILi1EEESB_SB_EEENS1_32KernelTmaWarpSpecializedPingpongEEENS5_IJNSA_ILi64EEENSA_ILi256EEESF_EEENS_12float_e4m3_tENS5_IJlSB_lEEESI_SJ_NS4_8TiledMMAINS4_8MMA_AtomIJNS4_4SM904GMMA31MMA_64x256x32_F32E4M3E4M3_SS_TNILNSN_7ScaleInE1ELSP_1EEEEEENS4_6LayoutISC_NS5_IJNSA_ILi0EEEST_ST_EEEEENS5_IJNS4_10UnderscoreESW_SW_EEEEENS4_13SM90_TMA_LOADENS4_14ComposedLayoutINS4_7SwizzleILi2ELi4ELi3EEENS4_18smem_ptr_flag_bitsILi8EEENSS_INS5_IJNSA_ILi8EEESF_EEENS5_IJSF_SB_EEEEEEEvNS4_8identityESZ_S19_vS1A_EENS_8epilogue10collective6detail29Sm90TmaWarpSpecializedAdapterINS1D_15DefaultEpilogueISI_SJ_SJ_NS1C_6thread17LinearCombinationISI_Li1EffLNS1H_9ScaleType4KindE0ELNS_15FloatRoundStyleE2ESI_EENS1_15EpilogueDefaultEEEEEvvEEEEvNT_6ParamsE --------------------------
	.section	.nv.constant0._ZN7cutlass13device_kernelINS_4gemm6kernel13GemmUniversalIN4cute5tupleIJiiiiEEENS1_10collective13CollectiveMmaINS1_37MainloopSm90TmaGmmaWarpSpecializedFP8ILi11ENS5_IJNS4_1CILi1EEESB_SB_EEENS1_32KernelTmaWarpSpecializedPingpongEEENS5_IJNSA_ILi64EEENSA_ILi256EEESF_EEENS_12float_e4m3_tENS5_IJlSB_lEEESI_SJ_NS4_8TiledMMAINS4_8MMA_AtomIJNS4_4SM904GMMA31MMA_64x256x32_F32E4M3E4M3_SS_TNILNSN_7ScaleInE1ELSP_1EEEEEENS4_6LayoutISC_NS5_IJNSA_ILi0EEEST_ST_EEEEENS5_IJNS4_10UnderscoreESW_SW_EEEEENS4_13SM90_TMA_LOADENS4_14ComposedLayoutINS4_7SwizzleILi2ELi4ELi3EEENS4_18smem_ptr_flag_bitsILi8EEENSS_INS5_IJNSA_ILi8EEESF_EEENS5_IJSF_SB_EEEEEEEvNS4_8identityESZ_S19_vS1A_EENS_8epilogue10collective6detail29Sm90TmaWarpSpecializedAdapterINS1D_15DefaultEpilogueISI_SJ_SJ_NS1C_6thread17LinearCombinationISI_Li1EffLNS1H_9ScaleType4KindE0ELNS_15FloatRoundStyleE2ESI_EENS1_15EpilogueDefaultEEEEEvvEEEEvNT_6ParamsE,"a",@progbits
	.sectionflags	@""
	.align	4
.nv.constant0._ZN7cutlass13device_kernelINS_4gemm6kernel13GemmUniversalIN4cute5tupleIJiiiiEEENS1_10collective13CollectiveMmaINS1_37MainloopSm90TmaGmmaWarpSpecializedFP8ILi11ENS5_IJNS4_1CILi1EEESB_SB_EEENS1_32KernelTmaWarpSpecializedPingpongEEENS5_IJNSA_ILi64EEENSA_ILi256EEESF_EEENS_12float_e4m3_tENS5_IJlSB_lEEESI_SJ_NS4_8TiledMMAINS4_8MMA_AtomIJNS4_4SM904GMMA31MMA_64x256x32_F32E4M3E4M3_SS_TNILNSN_7ScaleInE1ELSP_1EEEEEENS4_6LayoutISC_NS5_IJNSA_ILi0EEEST_ST_EEEEENS5_IJNS4_10UnderscoreESW_SW_EEEEENS4_13SM90_TMA_LOADENS4_14ComposedLayoutINS4_7SwizzleILi2ELi4ELi3EEENS4_18smem_ptr_flag_bitsILi8EEENSS_INS5_IJNSA_ILi8EEESF_EEENS5_IJSF_SB_EEEEEEEvNS4_8identityESZ_S19_vS1A_EENS_8epilogue10collective6detail29Sm90TmaWarpSpecializedAdapterINS1D_15DefaultEpilogueISI_SJ_SJ_NS1C_6thread17LinearCombinationISI_Li1EffLNS1H_9ScaleType4KindE0ELNS_15FloatRoundStyleE2ESI_EENS1_15EpilogueDefaultEEEEEvvEEEEvNT_6ParamsE:
	.zero		1664


//--------------------- SYMBOLS --------------------------

	.type		.nv.reservedSmem.offset0,@object
	.size		.nv.reservedSmem.offset0,0x4
